//
// Generated by NVIDIA NVVM Compiler
//
// Compiler Build ID: CL-36424714
// Cuda compilation tools, release 13.0, V13.0.88
// Based on NVVM 20.0.0
//

.version 9.0
.target sm_100
.address_size 64

	// .globl	_Z14New_SequentialPfi
.extern .func  (.param .b32 func_retval0) vprintf
(
	.param .b64 vprintf_param_0,
	.param .b64 vprintf_param_1
)
;
.global .align 1 .b8 $str[23] = {99, 97, 108, 99, 117, 108, 97, 116, 105, 110, 103, 32, 105, 110, 100, 101, 120, 32, 37, 100, 32, 10};

.visible .entry _Z14New_SequentialPfi(
	.param .u64 .ptr .align 1 _Z14New_SequentialPfi_param_0,
	.param .u32 _Z14New_SequentialPfi_param_1
)
{
	.reg .pred 	%p<21>;
	.reg .b16 	%rs<18>;
	.reg .b32 	%r<110>;
	.reg .b32 	%f<121>;
	.reg .b64 	%rd<71>;

	ld.param.u64 	%rd4, [_Z14New_SequentialPfi_param_0];
	ld.param.u32 	%r58, [_Z14New_SequentialPfi_param_1];
	cvta.to.global.u64 	%rd1, %rd4;
	setp.lt.s32 	%p1, %r58, 1;
	@%p1 bra 	$L__BB0_29;
	shl.b32 	%r1, %r58, 3;
	mov.b32 	%r91, 0;
	mov.b16 	%rs16, 0;
	cvt.u16.u32 	%rs9, %r58;
	mov.u16 	%rs17, %rs16;
$L__BB0_2:
	xor.b16  	%rs8, %rs16, 3;
	add.s16 	%rs3, %rs8, %rs9;
	not.b16 	%rs10, %rs17;
	add.s16 	%rs11, %rs10, %rs9;
	cvt.u32.u16 	%r60, %rs11;
	and.b32  	%r3, %r60, 7;
	add.s32 	%r4, %r3, -1;
	not.b32 	%r5, %r91;
	add.s32 	%r6, %r58, %r5;
	sub.s32 	%r61, %r58, %r91;
	add.s32 	%r7, %r61, -2;
	add.s32 	%r8, %r91, 1;
	setp.ge.s32 	%p2, %r8, %r58;
	@%p2 bra 	$L__BB0_28;
	mul.lo.s32 	%r9, %r91, %r58;
	add.s32 	%r62, %r9, %r91;
	mul.wide.u32 	%rd5, %r62, 4;
	add.s64 	%rd2, %rd1, %rd5;
	and.b32  	%r10, %r6, 7;
	setp.lt.u32 	%p3, %r7, 7;
	mov.u32 	%r93, %r8;
	@%p3 bra 	$L__BB0_7;
	and.b32  	%r63, %r6, -8;
	neg.s32 	%r103, %r63;
	add.s32 	%r64, %r91, 2;
	mad.lo.s32 	%r102, %r58, %r64, %r91;
	add.s32 	%r65, %r91, 3;
	mad.lo.s32 	%r101, %r58, %r65, %r91;
	add.s32 	%r66, %r91, 4;
	mad.lo.s32 	%r100, %r58, %r66, %r91;
	add.s32 	%r67, %r91, 5;
	mad.lo.s32 	%r99, %r58, %r67, %r91;
	add.s32 	%r68, %r91, 6;
	mad.lo.s32 	%r98, %r58, %r68, %r91;
	add.s32 	%r69, %r91, 7;
	mad.lo.s32 	%r97, %r58, %r69, %r91;
	add.s32 	%r70, %r91, 8;
	mad.lo.s32 	%r96, %r58, %r70, %r91;
	mad.lo.s32 	%r95, %r58, %r8, %r91;
	mov.u32 	%r104, %r91;
$L__BB0_5:
	.pragma "nounroll";
	mul.wide.u32 	%rd6, %r95, 4;
	add.s64 	%rd7, %rd1, %rd6;
	ld.global.f32 	%f1, [%rd7];
	ld.global.f32 	%f2, [%rd2];
	div.rn.f32 	%f3, %f1, %f2;
	st.global.f32 	[%rd7], %f3;
	mul.wide.u32 	%rd8, %r102, 4;
	add.s64 	%rd9, %rd1, %rd8;
	ld.global.f32 	%f4, [%rd9];
	ld.global.f32 	%f5, [%rd2];
	div.rn.f32 	%f6, %f4, %f5;
	st.global.f32 	[%rd9], %f6;
	mul.wide.u32 	%rd10, %r101, 4;
	add.s64 	%rd11, %rd1, %rd10;
	ld.global.f32 	%f7, [%rd11];
	ld.global.f32 	%f8, [%rd2];
	div.rn.f32 	%f9, %f7, %f8;
	st.global.f32 	[%rd11], %f9;
	mul.wide.u32 	%rd12, %r100, 4;
	add.s64 	%rd13, %rd1, %rd12;
	ld.global.f32 	%f10, [%rd13];
	ld.global.f32 	%f11, [%rd2];
	div.rn.f32 	%f12, %f10, %f11;
	st.global.f32 	[%rd13], %f12;
	mul.wide.u32 	%rd14, %r99, 4;
	add.s64 	%rd15, %rd1, %rd14;
	ld.global.f32 	%f13, [%rd15];
	ld.global.f32 	%f14, [%rd2];
	div.rn.f32 	%f15, %f13, %f14;
	st.global.f32 	[%rd15], %f15;
	mul.wide.u32 	%rd16, %r98, 4;
	add.s64 	%rd17, %rd1, %rd16;
	ld.global.f32 	%f16, [%rd17];
	ld.global.f32 	%f17, [%rd2];
	div.rn.f32 	%f18, %f16, %f17;
	st.global.f32 	[%rd17], %f18;
	mul.wide.u32 	%rd18, %r97, 4;
	add.s64 	%rd19, %rd1, %rd18;
	ld.global.f32 	%f19, [%rd19];
	ld.global.f32 	%f20, [%rd2];
	div.rn.f32 	%f21, %f19, %f20;
	st.global.f32 	[%rd19], %f21;
	mul.wide.u32 	%rd20, %r96, 4;
	add.s64 	%rd21, %rd1, %rd20;
	ld.global.f32 	%f22, [%rd21];
	ld.global.f32 	%f23, [%rd2];
	div.rn.f32 	%f24, %f22, %f23;
	st.global.f32 	[%rd21], %f24;
	add.s32 	%r104, %r104, 8;
	add.s32 	%r103, %r103, 8;
	add.s32 	%r102, %r102, %r1;
	add.s32 	%r101, %r101, %r1;
	add.s32 	%r100, %r100, %r1;
	add.s32 	%r99, %r99, %r1;
	add.s32 	%r98, %r98, %r1;
	add.s32 	%r97, %r97, %r1;
	add.s32 	%r96, %r96, %r1;
	add.s32 	%r95, %r95, %r1;
	setp.eq.s32 	%p4, %r103, 0;
	@%p4 bra 	$L__BB0_6;
	bra.uni 	$L__BB0_5;
$L__BB0_6:
	add.s32 	%r93, %r104, 1;
$L__BB0_7:
	setp.eq.s32 	%p5, %r10, 0;
	@%p5 bra 	$L__BB0_15;
	setp.lt.u32 	%p6, %r4, 3;
	@%p6 bra 	$L__BB0_10;
	mad.lo.s32 	%r71, %r93, %r58, %r91;
	mul.wide.u32 	%rd22, %r71, 4;
	add.s64 	%rd23, %rd1, %rd22;
	ld.global.f32 	%f25, [%rd23];
	ld.global.f32 	%f26, [%rd2];
	div.rn.f32 	%f27, %f25, %f26;
	st.global.f32 	[%rd23], %f27;
	add.s32 	%r72, %r71, %r58;
	mul.wide.u32 	%rd24, %r72, 4;
	add.s64 	%rd25, %rd1, %rd24;
	ld.global.f32 	%f28, [%rd25];
	ld.global.f32 	%f29, [%rd2];
	div.rn.f32 	%f30, %f28, %f29;
	st.global.f32 	[%rd25], %f30;
	add.s32 	%r73, %r72, %r58;
	mul.wide.u32 	%rd26, %r73, 4;
	add.s64 	%rd27, %rd1, %rd26;
	ld.global.f32 	%f31, [%rd27];
	ld.global.f32 	%f32, [%rd2];
	div.rn.f32 	%f33, %f31, %f32;
	st.global.f32 	[%rd27], %f33;
	add.s32 	%r74, %r73, %r58;
	mul.wide.u32 	%rd28, %r74, 4;
	add.s64 	%rd29, %rd1, %rd28;
	ld.global.f32 	%f34, [%rd29];
	ld.global.f32 	%f35, [%rd2];
	div.rn.f32 	%f36, %f34, %f35;
	st.global.f32 	[%rd29], %f36;
	add.s32 	%r93, %r93, 4;
$L__BB0_10:
	and.b32  	%r75, %r3, 3;
	setp.eq.s32 	%p7, %r75, 0;
	@%p7 bra 	$L__BB0_15;
	and.b16  	%rs12, %rs3, 3;
	setp.eq.s16 	%p8, %rs12, 1;
	@%p8 bra 	$L__BB0_13;
	mad.lo.s32 	%r76, %r93, %r58, %r91;
	mul.wide.u32 	%rd30, %r76, 4;
	add.s64 	%rd31, %rd1, %rd30;
	ld.global.f32 	%f37, [%rd31];
	ld.global.f32 	%f38, [%rd2];
	div.rn.f32 	%f39, %f37, %f38;
	st.global.f32 	[%rd31], %f39;
	add.s32 	%r77, %r76, %r58;
	mul.wide.u32 	%rd32, %r77, 4;
	add.s64 	%rd33, %rd1, %rd32;
	ld.global.f32 	%f40, [%rd33];
	ld.global.f32 	%f41, [%rd2];
	div.rn.f32 	%f42, %f40, %f41;
	st.global.f32 	[%rd33], %f42;
	add.s32 	%r93, %r93, 2;
$L__BB0_13:
	and.b16  	%rs13, %rs3, 1;
	setp.eq.b16 	%p9, %rs13, 1;
	not.pred 	%p10, %p9;
	@%p10 bra 	$L__BB0_15;
	mad.lo.s32 	%r78, %r93, %r58, %r91;
	mul.wide.u32 	%rd34, %r78, 4;
	add.s64 	%rd35, %rd1, %rd34;
	ld.global.f32 	%f43, [%rd35];
	ld.global.f32 	%f44, [%rd2];
	div.rn.f32 	%f45, %f43, %f44;
	st.global.f32 	[%rd35], %f45;
$L__BB0_15:
	and.b32  	%r26, %r6, -8;
	and.b32  	%r27, %r3, 3;
	cvt.u64.u32 	%rd63, %r9;
	mov.u32 	%r108, %r8;
	bra.uni 	$L__BB0_25;
$L__BB0_16:
	setp.eq.s32 	%p13, %r10, 0;
	@%p13 bra 	$L__BB0_24;
	setp.lt.u32 	%p14, %r4, 3;
	@%p14 bra 	$L__BB0_19;
	add.s32 	%r85, %r109, %r55;
	mul.wide.u32 	%rd41, %r85, 4;
	add.s64 	%rd42, %rd1, %rd41;
	ld.global.f32 	%f86, [%rd42];
	add.s32 	%r86, %r109, %r9;
	mul.wide.u32 	%rd43, %r86, 4;
	add.s64 	%rd44, %rd1, %rd43;
	ld.global.f32 	%f87, [%rd44];
	ld.global.f32 	%f88, [%rd3];
	mul.f32 	%f89, %f87, %f88;
	sub.f32 	%f90, %f86, %f89;
	st.global.f32 	[%rd42], %f90;
	cvt.u64.u32 	%rd45, %r55;
	cvt.u64.u32 	%rd46, %r109;
	add.s64 	%rd47, %rd46, %rd45;
	shl.b64 	%rd48, %rd47, 2;
	add.s64 	%rd49, %rd1, %rd48;
	ld.global.f32 	%f91, [%rd49+4];
	add.s64 	%rd51, %rd46, %rd63;
	shl.b64 	%rd52, %rd51, 2;
	add.s64 	%rd53, %rd1, %rd52;
	ld.global.f32 	%f92, [%rd53+4];
	ld.global.f32 	%f93, [%rd3];
	mul.f32 	%f94, %f92, %f93;
	sub.f32 	%f95, %f91, %f94;
	st.global.f32 	[%rd49+4], %f95;
	ld.global.f32 	%f96, [%rd49+8];
	ld.global.f32 	%f97, [%rd53+8];
	ld.global.f32 	%f98, [%rd3];
	mul.f32 	%f99, %f97, %f98;
	sub.f32 	%f100, %f96, %f99;
	st.global.f32 	[%rd49+8], %f100;
	ld.global.f32 	%f101, [%rd49+12];
	ld.global.f32 	%f102, [%rd53+12];
	ld.global.f32 	%f103, [%rd3];
	mul.f32 	%f104, %f102, %f103;
	sub.f32 	%f105, %f101, %f104;
	st.global.f32 	[%rd49+12], %f105;
	add.s32 	%r109, %r109, 4;
$L__BB0_19:
	setp.eq.s32 	%p15, %r27, 0;
	@%p15 bra 	$L__BB0_24;
	and.b16  	%rs14, %rs3, 3;
	setp.eq.s16 	%p16, %rs14, 1;
	@%p16 bra 	$L__BB0_22;
	add.s32 	%r87, %r109, %r55;
	mul.wide.u32 	%rd54, %r87, 4;
	add.s64 	%rd55, %rd1, %rd54;
	ld.global.f32 	%f106, [%rd55];
	add.s32 	%r88, %r109, %r9;
	mul.wide.u32 	%rd56, %r88, 4;
	add.s64 	%rd57, %rd1, %rd56;
	ld.global.f32 	%f107, [%rd57];
	ld.global.f32 	%f108, [%rd3];
	mul.f32 	%f109, %f107, %f108;
	sub.f32 	%f110, %f106, %f109;
	st.global.f32 	[%rd55], %f110;
	cvt.u64.u32 	%rd58, %r55;
	cvt.u64.u32 	%rd59, %r109;
	add.s64 	%rd60, %rd59, %rd58;
	shl.b64 	%rd61, %rd60, 2;
	add.s64 	%rd62, %rd1, %rd61;
	ld.global.f32 	%f111, [%rd62+4];
	add.s64 	%rd64, %rd59, %rd63;
	shl.b64 	%rd65, %rd64, 2;
	add.s64 	%rd66, %rd1, %rd65;
	ld.global.f32 	%f112, [%rd66+4];
	ld.global.f32 	%f113, [%rd3];
	mul.f32 	%f114, %f112, %f113;
	sub.f32 	%f115, %f111, %f114;
	st.global.f32 	[%rd62+4], %f115;
	add.s32 	%r109, %r109, 2;
$L__BB0_22:
	and.b16  	%rs15, %rs3, 1;
	setp.eq.b16 	%p17, %rs15, 1;
	not.pred 	%p18, %p17;
	@%p18 bra 	$L__BB0_24;
	add.s32 	%r89, %r109, %r55;
	mul.wide.u32 	%rd67, %r89, 4;
	add.s64 	%rd68, %rd1, %rd67;
	ld.global.f32 	%f116, [%rd68];
	add.s32 	%r90, %r109, %r9;
	mul.wide.u32 	%rd69, %r90, 4;
	add.s64 	%rd70, %rd1, %rd69;
	ld.global.f32 	%f117, [%rd70];
	ld.global.f32 	%f118, [%rd3];
	mul.f32 	%f119, %f117, %f118;
	sub.f32 	%f120, %f116, %f119;
	st.global.f32 	[%rd68], %f120;
$L__BB0_24:
	add.s32 	%r108, %r108, 1;
	setp.eq.s32 	%p19, %r108, %r58;
	@%p19 bra 	$L__BB0_28;
$L__BB0_25:
	sub.s32 	%r79, %r58, %r91;
	add.s32 	%r80, %r79, -2;
	setp.lt.u32 	%p11, %r80, 7;
	mul.lo.s32 	%r55, %r108, %r58;
	add.s32 	%r81, %r55, %r91;
	mul.wide.u32 	%rd36, %r81, 4;
	add.s64 	%rd3, %rd1, %rd36;
	mov.u32 	%r109, %r8;
	@%p11 bra 	$L__BB0_16;
	mov.u32 	%r109, %r8;
$L__BB0_27:
	.pragma "nounroll";
	add.s32 	%r82, %r109, %r55;
	mul.wide.u32 	%rd37, %r82, 4;
	add.s64 	%rd38, %rd1, %rd37;
	ld.global.f32 	%f46, [%rd38];
	add.s32 	%r83, %r109, %r9;
	mul.wide.u32 	%rd39, %r83, 4;
	add.s64 	%rd40, %rd1, %rd39;
	ld.global.f32 	%f47, [%rd40];
	ld.global.f32 	%f48, [%rd3];
	mul.f32 	%f49, %f47, %f48;
	sub.f32 	%f50, %f46, %f49;
	st.global.f32 	[%rd38], %f50;
	ld.global.f32 	%f51, [%rd38+4];
	ld.global.f32 	%f52, [%rd40+4];
	ld.global.f32 	%f53, [%rd3];
	mul.f32 	%f54, %f52, %f53;
	sub.f32 	%f55, %f51, %f54;
	st.global.f32 	[%rd38+4], %f55;
	ld.global.f32 	%f56, [%rd38+8];
	ld.global.f32 	%f57, [%rd40+8];
	ld.global.f32 	%f58, [%rd3];
	mul.f32 	%f59, %f57, %f58;
	sub.f32 	%f60, %f56, %f59;
	st.global.f32 	[%rd38+8], %f60;
	ld.global.f32 	%f61, [%rd38+12];
	ld.global.f32 	%f62, [%rd40+12];
	ld.global.f32 	%f63, [%rd3];
	mul.f32 	%f64, %f62, %f63;
	sub.f32 	%f65, %f61, %f64;
	st.global.f32 	[%rd38+12], %f65;
	ld.global.f32 	%f66, [%rd38+16];
	ld.global.f32 	%f67, [%rd40+16];
	ld.global.f32 	%f68, [%rd3];
	mul.f32 	%f69, %f67, %f68;
	sub.f32 	%f70, %f66, %f69;
	st.global.f32 	[%rd38+16], %f70;
	ld.global.f32 	%f71, [%rd38+20];
	ld.global.f32 	%f72, [%rd40+20];
	ld.global.f32 	%f73, [%rd3];
	mul.f32 	%f74, %f72, %f73;
	sub.f32 	%f75, %f71, %f74;
	st.global.f32 	[%rd38+20], %f75;
	ld.global.f32 	%f76, [%rd38+24];
	ld.global.f32 	%f77, [%rd40+24];
	ld.global.f32 	%f78, [%rd3];
	mul.f32 	%f79, %f77, %f78;
	sub.f32 	%f80, %f76, %f79;
	st.global.f32 	[%rd38+24], %f80;
	ld.global.f32 	%f81, [%rd38+28];
	ld.global.f32 	%f82, [%rd40+28];
	ld.global.f32 	%f83, [%rd3];
	mul.f32 	%f84, %f82, %f83;
	sub.f32 	%f85, %f81, %f84;
	st.global.f32 	[%rd38+28], %f85;
	add.s32 	%r109, %r109, 8;
	add.s32 	%r84, %r109, %r5;
	setp.eq.s32 	%p12, %r84, %r26;
	@%p12 bra 	$L__BB0_16;
	bra.uni 	$L__BB0_27;
$L__BB0_28:
	setp.ne.s32 	%p20, %r8, %r58;
	add.s16 	%rs17, %rs17, 1;
	add.s16 	%rs16, %rs16, 1;
	mov.u32 	%r91, %r8;
	@%p20 bra 	$L__BB0_2;
$L__BB0_29:
	ret;

}
	// .globl	_Z36New_Sequential_With_Partial_PivotingPfi
.visible .entry _Z36New_Sequential_With_Partial_PivotingPfi(
	.param .u64 .ptr .align 1 _Z36New_Sequential_With_Partial_PivotingPfi_param_0,
	.param .u32 _Z36New_Sequential_With_Partial_PivotingPfi_param_1
)
{
	.reg .pred 	%p<55>;
	.reg .b16 	%rs<22>;
	.reg .b32 	%r<216>;
	.reg .b32 	%f<237>;
	.reg .b64 	%rd<132>;

	ld.param.u64 	%rd6, [_Z36New_Sequential_With_Partial_PivotingPfi_param_0];
	ld.param.u32 	%r94, [_Z36New_Sequential_With_Partial_PivotingPfi_param_1];
	cvta.to.global.u64 	%rd1, %rd6;
	setp.lt.s32 	%p1, %r94, 1;
	@%p1 bra 	$L__BB1_55;
	add.s32 	%r1, %r94, -1;
	cvt.u16.u32 	%rs1, %r94;
	and.b32  	%r2, %r94, 15;
	and.b32  	%r3, %r94, 7;
	and.b32  	%r4, %r94, 2147483632;
	and.b32  	%r5, %r94, 3;
	shl.b32 	%r6, %r94, 3;
	mov.b32 	%r179, 0;
	mov.b16 	%rs20, 0;
	mov.u16 	%rs21, %rs20;
$L__BB1_2:
	xor.b16  	%rs10, %rs20, 3;
	add.s16 	%rs4, %rs10, %rs1;
	xor.b16  	%rs12, %rs21, 7;
	add.s16 	%rs5, %rs12, %rs1;
	cvt.u32.u16 	%r96, %rs5;
	and.b32  	%r8, %r96, 7;
	add.s32 	%r9, %r8, -1;
	sub.s32 	%r10, %r1, %r179;
	sub.s32 	%r97, %r94, %r179;
	add.s32 	%r11, %r97, -2;
	mul.lo.s32 	%r12, %r179, %r94;
	add.s32 	%r98, %r12, %r179;
	mul.wide.u32 	%rd7, %r98, 4;
	add.s64 	%rd2, %rd1, %rd7;
	add.s32 	%r13, %r179, 1;
	setp.ge.s32 	%p2, %r13, %r94;
	mov.u32 	%r200, %r179;
	@%p2 bra 	$L__BB1_15;
	ld.global.f32 	%f9, [%rd2];
	abs.f32 	%f235, %f9;
	setp.lt.u32 	%p3, %r11, 7;
	mov.u32 	%r195, %r13;
	mov.u32 	%r200, %r179;
	@%p3 bra 	$L__BB1_7;
	add.s32 	%r100, %r179, 2;
	mad.lo.s32 	%r188, %r94, %r100, %r179;
	add.s32 	%r101, %r179, 3;
	mad.lo.s32 	%r187, %r94, %r101, %r179;
	add.s32 	%r102, %r179, 4;
	mad.lo.s32 	%r186, %r94, %r102, %r179;
	add.s32 	%r103, %r179, 5;
	mad.lo.s32 	%r185, %r94, %r103, %r179;
	add.s32 	%r104, %r179, 6;
	mad.lo.s32 	%r184, %r94, %r104, %r179;
	add.s32 	%r105, %r179, 7;
	mad.lo.s32 	%r183, %r94, %r105, %r179;
	add.s32 	%r106, %r179, 8;
	mad.lo.s32 	%r182, %r94, %r106, %r179;
	mad.lo.s32 	%r181, %r94, %r13, %r179;
	and.b32  	%r107, %r10, -8;
	neg.s32 	%r180, %r107;
	mov.u32 	%r189, %r179;
	mov.u32 	%r200, %r179;
$L__BB1_5:
	.pragma "nounroll";
	add.s32 	%r108, %r189, 1;
	mul.wide.u32 	%rd8, %r181, 4;
	add.s64 	%rd9, %rd1, %rd8;
	ld.global.f32 	%f10, [%rd9];
	abs.f32 	%f11, %f10;
	setp.gt.f32 	%p4, %f11, %f235;
	selp.f32 	%f12, %f11, %f235, %p4;
	selp.b32 	%r109, %r108, %r200, %p4;
	mul.wide.u32 	%rd10, %r188, 4;
	add.s64 	%rd11, %rd1, %rd10;
	ld.global.f32 	%f13, [%rd11];
	abs.f32 	%f14, %f13;
	setp.gt.f32 	%p5, %f14, %f12;
	selp.f32 	%f15, %f14, %f12, %p5;
	add.s32 	%r110, %r189, 2;
	selp.b32 	%r111, %r110, %r109, %p5;
	mul.wide.u32 	%rd12, %r187, 4;
	add.s64 	%rd13, %rd1, %rd12;
	ld.global.f32 	%f16, [%rd13];
	abs.f32 	%f17, %f16;
	setp.gt.f32 	%p6, %f17, %f15;
	selp.f32 	%f18, %f17, %f15, %p6;
	add.s32 	%r112, %r189, 3;
	selp.b32 	%r113, %r112, %r111, %p6;
	mul.wide.u32 	%rd14, %r186, 4;
	add.s64 	%rd15, %rd1, %rd14;
	ld.global.f32 	%f19, [%rd15];
	abs.f32 	%f20, %f19;
	setp.gt.f32 	%p7, %f20, %f18;
	selp.f32 	%f21, %f20, %f18, %p7;
	add.s32 	%r114, %r189, 4;
	selp.b32 	%r115, %r114, %r113, %p7;
	mul.wide.u32 	%rd16, %r185, 4;
	add.s64 	%rd17, %rd1, %rd16;
	ld.global.f32 	%f22, [%rd17];
	abs.f32 	%f23, %f22;
	setp.gt.f32 	%p8, %f23, %f21;
	selp.f32 	%f24, %f23, %f21, %p8;
	add.s32 	%r116, %r189, 5;
	selp.b32 	%r117, %r116, %r115, %p8;
	mul.wide.u32 	%rd18, %r184, 4;
	add.s64 	%rd19, %rd1, %rd18;
	ld.global.f32 	%f25, [%rd19];
	abs.f32 	%f26, %f25;
	setp.gt.f32 	%p9, %f26, %f24;
	selp.f32 	%f27, %f26, %f24, %p9;
	add.s32 	%r118, %r189, 6;
	selp.b32 	%r119, %r118, %r117, %p9;
	mul.wide.u32 	%rd20, %r183, 4;
	add.s64 	%rd21, %rd1, %rd20;
	ld.global.f32 	%f28, [%rd21];
	abs.f32 	%f29, %f28;
	setp.gt.f32 	%p10, %f29, %f27;
	selp.f32 	%f30, %f29, %f27, %p10;
	add.s32 	%r120, %r189, 7;
	selp.b32 	%r121, %r120, %r119, %p10;
	mul.wide.u32 	%rd22, %r182, 4;
	add.s64 	%rd23, %rd1, %rd22;
	ld.global.f32 	%f31, [%rd23];
	abs.f32 	%f32, %f31;
	setp.gt.f32 	%p11, %f32, %f30;
	selp.f32 	%f235, %f32, %f30, %p11;
	add.s32 	%r189, %r189, 8;
	selp.b32 	%r200, %r189, %r121, %p11;
	add.s32 	%r188, %r188, %r6;
	add.s32 	%r187, %r187, %r6;
	add.s32 	%r186, %r186, %r6;
	add.s32 	%r185, %r185, %r6;
	add.s32 	%r184, %r184, %r6;
	add.s32 	%r183, %r183, %r6;
	add.s32 	%r182, %r182, %r6;
	add.s32 	%r181, %r181, %r6;
	add.s32 	%r180, %r180, 8;
	setp.ne.s32 	%p12, %r180, 0;
	@%p12 bra 	$L__BB1_5;
	add.s32 	%r195, %r189, 1;
$L__BB1_7:
	and.b32  	%r122, %r10, 7;
	setp.eq.s32 	%p13, %r122, 0;
	@%p13 bra 	$L__BB1_15;
	setp.lt.u32 	%p14, %r9, 3;
	@%p14 bra 	$L__BB1_10;
	mad.lo.s32 	%r124, %r195, %r94, %r179;
	mul.wide.u32 	%rd24, %r124, 4;
	add.s64 	%rd25, %rd1, %rd24;
	ld.global.f32 	%f33, [%rd25];
	abs.f32 	%f34, %f33;
	setp.gt.f32 	%p15, %f34, %f235;
	selp.f32 	%f35, %f34, %f235, %p15;
	selp.b32 	%r125, %r195, %r200, %p15;
	add.s32 	%r126, %r195, 1;
	add.s32 	%r127, %r124, %r94;
	mul.wide.u32 	%rd26, %r127, 4;
	add.s64 	%rd27, %rd1, %rd26;
	ld.global.f32 	%f36, [%rd27];
	abs.f32 	%f37, %f36;
	setp.gt.f32 	%p16, %f37, %f35;
	selp.f32 	%f38, %f37, %f35, %p16;
	selp.b32 	%r128, %r126, %r125, %p16;
	add.s32 	%r129, %r195, 2;
	add.s32 	%r130, %r127, %r94;
	mul.wide.u32 	%rd28, %r130, 4;
	add.s64 	%rd29, %rd1, %rd28;
	ld.global.f32 	%f39, [%rd29];
	abs.f32 	%f40, %f39;
	setp.gt.f32 	%p17, %f40, %f38;
	selp.f32 	%f41, %f40, %f38, %p17;
	selp.b32 	%r131, %r129, %r128, %p17;
	add.s32 	%r132, %r195, 3;
	add.s32 	%r133, %r130, %r94;
	mul.wide.u32 	%rd30, %r133, 4;
	add.s64 	%rd31, %rd1, %rd30;
	ld.global.f32 	%f42, [%rd31];
	abs.f32 	%f43, %f42;
	setp.gt.f32 	%p18, %f43, %f41;
	selp.f32 	%f235, %f43, %f41, %p18;
	selp.b32 	%r200, %r132, %r131, %p18;
	add.s32 	%r195, %r195, 4;
$L__BB1_10:
	and.b16  	%rs13, %rs5, 3;
	setp.eq.s16 	%p19, %rs13, 0;
	@%p19 bra 	$L__BB1_15;
	and.b16  	%rs14, %rs4, 3;
	setp.eq.s16 	%p20, %rs14, 1;
	@%p20 bra 	$L__BB1_13;
	mad.lo.s32 	%r135, %r195, %r94, %r179;
	mul.wide.u32 	%rd32, %r135, 4;
	add.s64 	%rd33, %rd1, %rd32;
	ld.global.f32 	%f44, [%rd33];
	abs.f32 	%f45, %f44;
	setp.gt.f32 	%p21, %f45, %f235;
	selp.f32 	%f46, %f45, %f235, %p21;
	selp.b32 	%r136, %r195, %r200, %p21;
	add.s32 	%r137, %r195, 1;
	add.s32 	%r138, %r135, %r94;
	mul.wide.u32 	%rd34, %r138, 4;
	add.s64 	%rd35, %rd1, %rd34;
	ld.global.f32 	%f47, [%rd35];
	abs.f32 	%f48, %f47;
	setp.gt.f32 	%p22, %f48, %f46;
	selp.f32 	%f235, %f48, %f46, %p22;
	selp.b32 	%r200, %r137, %r136, %p22;
	add.s32 	%r195, %r195, 2;
$L__BB1_13:
	and.b16  	%rs15, %rs4, 1;
	setp.eq.b16 	%p23, %rs15, 1;
	not.pred 	%p24, %p23;
	@%p24 bra 	$L__BB1_15;
	mad.lo.s32 	%r139, %r195, %r94, %r179;
	mul.wide.u32 	%rd36, %r139, 4;
	add.s64 	%rd37, %rd1, %rd36;
	ld.global.f32 	%f49, [%rd37];
	abs.f32 	%f50, %f49;
	setp.gt.f32 	%p25, %f50, %f235;
	selp.b32 	%r200, %r195, %r200, %p25;
$L__BB1_15:
	setp.eq.s32 	%p26, %r200, %r179;
	@%p26 bra 	$L__BB1_29;
	setp.lt.u32 	%p27, %r1, 15;
	mul.lo.s32 	%r61, %r200, %r94;
	mov.b32 	%r203, 0;
	@%p27 bra 	$L__BB1_19;
	mov.b32 	%r201, 0;
$L__BB1_18:
	.pragma "nounroll";
	add.s32 	%r142, %r201, %r12;
	mul.wide.u32 	%rd38, %r142, 4;
	add.s64 	%rd39, %rd1, %rd38;
	ld.global.f32 	%f51, [%rd39];
	add.s32 	%r143, %r201, %r61;
	mul.wide.s32 	%rd40, %r143, 4;
	add.s64 	%rd41, %rd1, %rd40;
	ld.global.f32 	%f52, [%rd41];
	st.global.f32 	[%rd39], %f52;
	st.global.f32 	[%rd41], %f51;
	ld.global.f32 	%f53, [%rd39+4];
	ld.global.f32 	%f54, [%rd41+4];
	st.global.f32 	[%rd39+4], %f54;
	st.global.f32 	[%rd41+4], %f53;
	ld.global.f32 	%f55, [%rd39+8];
	ld.global.f32 	%f56, [%rd41+8];
	st.global.f32 	[%rd39+8], %f56;
	st.global.f32 	[%rd41+8], %f55;
	ld.global.f32 	%f57, [%rd39+12];
	ld.global.f32 	%f58, [%rd41+12];
	st.global.f32 	[%rd39+12], %f58;
	st.global.f32 	[%rd41+12], %f57;
	ld.global.f32 	%f59, [%rd39+16];
	ld.global.f32 	%f60, [%rd41+16];
	st.global.f32 	[%rd39+16], %f60;
	st.global.f32 	[%rd41+16], %f59;
	ld.global.f32 	%f61, [%rd39+20];
	ld.global.f32 	%f62, [%rd41+20];
	st.global.f32 	[%rd39+20], %f62;
	st.global.f32 	[%rd41+20], %f61;
	ld.global.f32 	%f63, [%rd39+24];
	ld.global.f32 	%f64, [%rd41+24];
	st.global.f32 	[%rd39+24], %f64;
	st.global.f32 	[%rd41+24], %f63;
	ld.global.f32 	%f65, [%rd39+28];
	ld.global.f32 	%f66, [%rd41+28];
	st.global.f32 	[%rd39+28], %f66;
	st.global.f32 	[%rd41+28], %f65;
	ld.global.f32 	%f67, [%rd39+32];
	ld.global.f32 	%f68, [%rd41+32];
	st.global.f32 	[%rd39+32], %f68;
	st.global.f32 	[%rd41+32], %f67;
	ld.global.f32 	%f69, [%rd39+36];
	ld.global.f32 	%f70, [%rd41+36];
	st.global.f32 	[%rd39+36], %f70;
	st.global.f32 	[%rd41+36], %f69;
	ld.global.f32 	%f71, [%rd39+40];
	ld.global.f32 	%f72, [%rd41+40];
	st.global.f32 	[%rd39+40], %f72;
	st.global.f32 	[%rd41+40], %f71;
	ld.global.f32 	%f73, [%rd39+44];
	ld.global.f32 	%f74, [%rd41+44];
	st.global.f32 	[%rd39+44], %f74;
	st.global.f32 	[%rd41+44], %f73;
	ld.global.f32 	%f75, [%rd39+48];
	ld.global.f32 	%f76, [%rd41+48];
	st.global.f32 	[%rd39+48], %f76;
	st.global.f32 	[%rd41+48], %f75;
	ld.global.f32 	%f77, [%rd39+52];
	ld.global.f32 	%f78, [%rd41+52];
	st.global.f32 	[%rd39+52], %f78;
	st.global.f32 	[%rd41+52], %f77;
	ld.global.f32 	%f79, [%rd39+56];
	ld.global.f32 	%f80, [%rd41+56];
	st.global.f32 	[%rd39+56], %f80;
	st.global.f32 	[%rd41+56], %f79;
	ld.global.f32 	%f81, [%rd39+60];
	ld.global.f32 	%f82, [%rd41+60];
	st.global.f32 	[%rd39+60], %f82;
	st.global.f32 	[%rd41+60], %f81;
	add.s32 	%r201, %r201, 16;
	setp.ne.s32 	%p28, %r201, %r4;
	mov.u32 	%r203, %r4;
	@%p28 bra 	$L__BB1_18;
$L__BB1_19:
	setp.eq.s32 	%p29, %r2, 0;
	@%p29 bra 	$L__BB1_29;
	add.s32 	%r144, %r2, -1;
	setp.lt.u32 	%p30, %r144, 7;
	@%p30 bra 	$L__BB1_22;
	add.s32 	%r145, %r203, %r12;
	mul.wide.u32 	%rd42, %r145, 4;
	add.s64 	%rd43, %rd1, %rd42;
	ld.global.f32 	%f83, [%rd43];
	add.s32 	%r146, %r203, %r61;
	mul.wide.s32 	%rd44, %r146, 4;
	add.s64 	%rd45, %rd1, %rd44;
	ld.global.f32 	%f84, [%rd45];
	st.global.f32 	[%rd43], %f84;
	st.global.f32 	[%rd45], %f83;
	cvt.u64.u32 	%rd46, %r12;
	cvt.u64.u32 	%rd47, %r203;
	add.s64 	%rd48, %rd47, %rd46;
	shl.b64 	%rd49, %rd48, 2;
	add.s64 	%rd50, %rd1, %rd49;
	ld.global.f32 	%f85, [%rd50+4];
	ld.global.f32 	%f86, [%rd45+4];
	st.global.f32 	[%rd50+4], %f86;
	st.global.f32 	[%rd45+4], %f85;
	ld.global.f32 	%f87, [%rd50+8];
	ld.global.f32 	%f88, [%rd45+8];
	st.global.f32 	[%rd50+8], %f88;
	st.global.f32 	[%rd45+8], %f87;
	ld.global.f32 	%f89, [%rd50+12];
	ld.global.f32 	%f90, [%rd45+12];
	st.global.f32 	[%rd50+12], %f90;
	st.global.f32 	[%rd45+12], %f89;
	ld.global.f32 	%f91, [%rd50+16];
	ld.global.f32 	%f92, [%rd45+16];
	st.global.f32 	[%rd50+16], %f92;
	st.global.f32 	[%rd45+16], %f91;
	ld.global.f32 	%f93, [%rd50+20];
	ld.global.f32 	%f94, [%rd45+20];
	st.global.f32 	[%rd50+20], %f94;
	st.global.f32 	[%rd45+20], %f93;
	ld.global.f32 	%f95, [%rd50+24];
	ld.global.f32 	%f96, [%rd45+24];
	st.global.f32 	[%rd50+24], %f96;
	st.global.f32 	[%rd45+24], %f95;
	ld.global.f32 	%f97, [%rd50+28];
	ld.global.f32 	%f98, [%rd45+28];
	st.global.f32 	[%rd50+28], %f98;
	st.global.f32 	[%rd45+28], %f97;
	add.s32 	%r203, %r203, 8;
$L__BB1_22:
	setp.eq.s32 	%p31, %r3, 0;
	@%p31 bra 	$L__BB1_29;
	add.s32 	%r147, %r3, -1;
	setp.lt.u32 	%p32, %r147, 3;
	@%p32 bra 	$L__BB1_25;
	add.s32 	%r148, %r203, %r12;
	mul.wide.u32 	%rd51, %r148, 4;
	add.s64 	%rd52, %rd1, %rd51;
	ld.global.f32 	%f99, [%rd52];
	add.s32 	%r149, %r203, %r61;
	mul.wide.s32 	%rd53, %r149, 4;
	add.s64 	%rd54, %rd1, %rd53;
	ld.global.f32 	%f100, [%rd54];
	st.global.f32 	[%rd52], %f100;
	st.global.f32 	[%rd54], %f99;
	cvt.u64.u32 	%rd55, %r12;
	cvt.u64.u32 	%rd56, %r203;
	add.s64 	%rd57, %rd56, %rd55;
	shl.b64 	%rd58, %rd57, 2;
	add.s64 	%rd59, %rd1, %rd58;
	ld.global.f32 	%f101, [%rd59+4];
	ld.global.f32 	%f102, [%rd54+4];
	st.global.f32 	[%rd59+4], %f102;
	st.global.f32 	[%rd54+4], %f101;
	ld.global.f32 	%f103, [%rd59+8];
	ld.global.f32 	%f104, [%rd54+8];
	st.global.f32 	[%rd59+8], %f104;
	st.global.f32 	[%rd54+8], %f103;
	ld.global.f32 	%f105, [%rd59+12];
	ld.global.f32 	%f106, [%rd54+12];
	st.global.f32 	[%rd59+12], %f106;
	st.global.f32 	[%rd54+12], %f105;
	add.s32 	%r203, %r203, 4;
$L__BB1_25:
	setp.eq.s32 	%p33, %r5, 0;
	@%p33 bra 	$L__BB1_29;
	setp.eq.s32 	%p34, %r5, 1;
	add.s32 	%r150, %r203, %r12;
	mul.wide.u32 	%rd60, %r150, 4;
	add.s64 	%rd61, %rd1, %rd60;
	ld.global.f32 	%f107, [%rd61];
	add.s32 	%r151, %r203, %r61;
	mul.wide.s32 	%rd62, %r151, 4;
	add.s64 	%rd3, %rd1, %rd62;
	ld.global.f32 	%f108, [%rd3];
	st.global.f32 	[%rd61], %f108;
	st.global.f32 	[%rd3], %f107;
	@%p34 bra 	$L__BB1_29;
	setp.eq.s32 	%p35, %r5, 2;
	cvt.u64.u32 	%rd63, %r12;
	cvt.u64.u32 	%rd64, %r203;
	add.s64 	%rd65, %rd64, %rd63;
	shl.b64 	%rd66, %rd65, 2;
	add.s64 	%rd4, %rd1, %rd66;
	ld.global.f32 	%f109, [%rd4+4];
	ld.global.f32 	%f110, [%rd3+4];
	st.global.f32 	[%rd4+4], %f110;
	st.global.f32 	[%rd3+4], %f109;
	@%p35 bra 	$L__BB1_29;
	ld.global.f32 	%f111, [%rd4+8];
	ld.global.f32 	%f112, [%rd3+8];
	st.global.f32 	[%rd4+8], %f112;
	st.global.f32 	[%rd3+8], %f111;
$L__BB1_29:
	setp.ge.s32 	%p36, %r13, %r94;
	bar.sync 	0;
	@%p36 bra 	$L__BB1_54;
	and.b32  	%r69, %r10, 7;
	setp.lt.u32 	%p37, %r11, 7;
	mov.u32 	%r208, %r13;
	@%p37 bra 	$L__BB1_33;
	and.b32  	%r70, %r10, -8;
	mov.b32 	%r209, 0;
	mov.u32 	%r208, %r13;
$L__BB1_32:
	.pragma "nounroll";
	mad.lo.s32 	%r153, %r208, %r94, %r179;
	mul.wide.u32 	%rd67, %r153, 4;
	add.s64 	%rd68, %rd1, %rd67;
	ld.global.f32 	%f113, [%rd68];
	ld.global.f32 	%f114, [%rd2];
	div.rn.f32 	%f115, %f113, %f114;
	st.global.f32 	[%rd68], %f115;
	add.s32 	%r154, %r153, %r94;
	mul.wide.u32 	%rd69, %r154, 4;
	add.s64 	%rd70, %rd1, %rd69;
	ld.global.f32 	%f116, [%rd70];
	ld.global.f32 	%f117, [%rd2];
	div.rn.f32 	%f118, %f116, %f117;
	st.global.f32 	[%rd70], %f118;
	add.s32 	%r155, %r154, %r94;
	mul.wide.u32 	%rd71, %r155, 4;
	add.s64 	%rd72, %rd1, %rd71;
	ld.global.f32 	%f119, [%rd72];
	ld.global.f32 	%f120, [%rd2];
	div.rn.f32 	%f121, %f119, %f120;
	st.global.f32 	[%rd72], %f121;
	add.s32 	%r156, %r155, %r94;
	mul.wide.u32 	%rd73, %r156, 4;
	add.s64 	%rd74, %rd1, %rd73;
	ld.global.f32 	%f122, [%rd74];
	ld.global.f32 	%f123, [%rd2];
	div.rn.f32 	%f124, %f122, %f123;
	st.global.f32 	[%rd74], %f124;
	add.s32 	%r157, %r156, %r94;
	mul.wide.u32 	%rd75, %r157, 4;
	add.s64 	%rd76, %rd1, %rd75;
	ld.global.f32 	%f125, [%rd76];
	ld.global.f32 	%f126, [%rd2];
	div.rn.f32 	%f127, %f125, %f126;
	st.global.f32 	[%rd76], %f127;
	add.s32 	%r158, %r157, %r94;
	mul.wide.u32 	%rd77, %r158, 4;
	add.s64 	%rd78, %rd1, %rd77;
	ld.global.f32 	%f128, [%rd78];
	ld.global.f32 	%f129, [%rd2];
	div.rn.f32 	%f130, %f128, %f129;
	st.global.f32 	[%rd78], %f130;
	add.s32 	%r159, %r158, %r94;
	mul.wide.u32 	%rd79, %r159, 4;
	add.s64 	%rd80, %rd1, %rd79;
	ld.global.f32 	%f131, [%rd80];
	ld.global.f32 	%f132, [%rd2];
	div.rn.f32 	%f133, %f131, %f132;
	st.global.f32 	[%rd80], %f133;
	add.s32 	%r160, %r159, %r94;
	mul.wide.u32 	%rd81, %r160, 4;
	add.s64 	%rd82, %rd1, %rd81;
	ld.global.f32 	%f134, [%rd82];
	ld.global.f32 	%f135, [%rd2];
	div.rn.f32 	%f136, %f134, %f135;
	st.global.f32 	[%rd82], %f136;
	add.s32 	%r208, %r208, 8;
	add.s32 	%r209, %r209, 8;
	setp.eq.s32 	%p38, %r209, %r70;
	@%p38 bra 	$L__BB1_33;
	bra.uni 	$L__BB1_32;
$L__BB1_33:
	setp.eq.s32 	%p39, %r69, 0;
	@%p39 bra 	$L__BB1_41;
	setp.lt.u32 	%p40, %r9, 3;
	@%p40 bra 	$L__BB1_36;
	mad.lo.s32 	%r161, %r208, %r94, %r179;
	mul.wide.u32 	%rd83, %r161, 4;
	add.s64 	%rd84, %rd1, %rd83;
	ld.global.f32 	%f137, [%rd84];
	ld.global.f32 	%f138, [%rd2];
	div.rn.f32 	%f139, %f137, %f138;
	st.global.f32 	[%rd84], %f139;
	add.s32 	%r162, %r161, %r94;
	mul.wide.u32 	%rd85, %r162, 4;
	add.s64 	%rd86, %rd1, %rd85;
	ld.global.f32 	%f140, [%rd86];
	ld.global.f32 	%f141, [%rd2];
	div.rn.f32 	%f142, %f140, %f141;
	st.global.f32 	[%rd86], %f142;
	add.s32 	%r163, %r162, %r94;
	mul.wide.u32 	%rd87, %r163, 4;
	add.s64 	%rd88, %rd1, %rd87;
	ld.global.f32 	%f143, [%rd88];
	ld.global.f32 	%f144, [%rd2];
	div.rn.f32 	%f145, %f143, %f144;
	st.global.f32 	[%rd88], %f145;
	add.s32 	%r164, %r163, %r94;
	mul.wide.u32 	%rd89, %r164, 4;
	add.s64 	%rd90, %rd1, %rd89;
	ld.global.f32 	%f146, [%rd90];
	ld.global.f32 	%f147, [%rd2];
	div.rn.f32 	%f148, %f146, %f147;
	st.global.f32 	[%rd90], %f148;
	add.s32 	%r208, %r208, 4;
$L__BB1_36:
	and.b32  	%r165, %r8, 3;
	setp.eq.s32 	%p41, %r165, 0;
	@%p41 bra 	$L__BB1_41;
	and.b16  	%rs16, %rs4, 3;
	setp.eq.s16 	%p42, %rs16, 1;
	@%p42 bra 	$L__BB1_39;
	mad.lo.s32 	%r166, %r208, %r94, %r179;
	mul.wide.u32 	%rd91, %r166, 4;
	add.s64 	%rd92, %rd1, %rd91;
	ld.global.f32 	%f149, [%rd92];
	ld.global.f32 	%f150, [%rd2];
	div.rn.f32 	%f151, %f149, %f150;
	st.global.f32 	[%rd92], %f151;
	add.s32 	%r167, %r166, %r94;
	mul.wide.u32 	%rd93, %r167, 4;
	add.s64 	%rd94, %rd1, %rd93;
	ld.global.f32 	%f152, [%rd94];
	ld.global.f32 	%f153, [%rd2];
	div.rn.f32 	%f154, %f152, %f153;
	st.global.f32 	[%rd94], %f154;
	add.s32 	%r208, %r208, 2;
$L__BB1_39:
	and.b16  	%rs17, %rs4, 1;
	setp.eq.b16 	%p43, %rs17, 1;
	not.pred 	%p44, %p43;
	@%p44 bra 	$L__BB1_41;
	mad.lo.s32 	%r168, %r208, %r94, %r179;
	mul.wide.u32 	%rd95, %r168, 4;
	add.s64 	%rd96, %rd1, %rd95;
	ld.global.f32 	%f155, [%rd96];
	ld.global.f32 	%f156, [%rd2];
	div.rn.f32 	%f157, %f155, %f156;
	st.global.f32 	[%rd96], %f157;
$L__BB1_41:
	and.b32  	%r76, %r10, -8;
	and.b32  	%r77, %r8, 3;
	cvt.u64.u32 	%rd124, %r12;
	mov.u32 	%r213, %r13;
	bra.uni 	$L__BB1_51;
$L__BB1_42:
	setp.eq.s32 	%p47, %r69, 0;
	@%p47 bra 	$L__BB1_50;
	setp.lt.u32 	%p48, %r9, 3;
	@%p48 bra 	$L__BB1_45;
	add.s32 	%r173, %r214, %r89;
	mul.wide.u32 	%rd102, %r173, 4;
	add.s64 	%rd103, %rd1, %rd102;
	ld.global.f32 	%f198, [%rd103];
	add.s32 	%r174, %r214, %r12;
	mul.wide.u32 	%rd104, %r174, 4;
	add.s64 	%rd105, %rd1, %rd104;
	ld.global.f32 	%f199, [%rd105];
	ld.global.f32 	%f200, [%rd5];
	mul.f32 	%f201, %f199, %f200;
	sub.f32 	%f202, %f198, %f201;
	st.global.f32 	[%rd103], %f202;
	cvt.u64.u32 	%rd106, %r89;
	cvt.u64.u32 	%rd107, %r214;
	add.s64 	%rd108, %rd107, %rd106;
	shl.b64 	%rd109, %rd108, 2;
	add.s64 	%rd110, %rd1, %rd109;
	ld.global.f32 	%f203, [%rd110+4];
	cvt.u64.u32 	%rd111, %r12;
	add.s64 	%rd112, %rd107, %rd111;
	shl.b64 	%rd113, %rd112, 2;
	add.s64 	%rd114, %rd1, %rd113;
	ld.global.f32 	%f204, [%rd114+4];
	ld.global.f32 	%f205, [%rd5];
	mul.f32 	%f206, %f204, %f205;
	sub.f32 	%f207, %f203, %f206;
	st.global.f32 	[%rd110+4], %f207;
	ld.global.f32 	%f208, [%rd110+8];
	ld.global.f32 	%f209, [%rd114+8];
	ld.global.f32 	%f210, [%rd5];
	mul.f32 	%f211, %f209, %f210;
	sub.f32 	%f212, %f208, %f211;
	st.global.f32 	[%rd110+8], %f212;
	ld.global.f32 	%f213, [%rd110+12];
	ld.global.f32 	%f214, [%rd114+12];
	ld.global.f32 	%f215, [%rd5];
	mul.f32 	%f216, %f214, %f215;
	sub.f32 	%f217, %f213, %f216;
	st.global.f32 	[%rd110+12], %f217;
	add.s32 	%r214, %r214, 4;
$L__BB1_45:
	setp.eq.s32 	%p49, %r77, 0;
	@%p49 bra 	$L__BB1_50;
	and.b16  	%rs18, %rs4, 3;
	setp.eq.s16 	%p50, %rs18, 1;
	@%p50 bra 	$L__BB1_48;
	add.s32 	%r175, %r214, %r89;
	mul.wide.u32 	%rd115, %r175, 4;
	add.s64 	%rd116, %rd1, %rd115;
	ld.global.f32 	%f218, [%rd116];
	add.s32 	%r176, %r214, %r12;
	mul.wide.u32 	%rd117, %r176, 4;
	add.s64 	%rd118, %rd1, %rd117;
	ld.global.f32 	%f219, [%rd118];
	ld.global.f32 	%f220, [%rd5];
	mul.f32 	%f221, %f219, %f220;
	sub.f32 	%f222, %f218, %f221;
	st.global.f32 	[%rd116], %f222;
	cvt.u64.u32 	%rd119, %r89;
	cvt.u64.u32 	%rd120, %r214;
	add.s64 	%rd121, %rd120, %rd119;
	shl.b64 	%rd122, %rd121, 2;
	add.s64 	%rd123, %rd1, %rd122;
	ld.global.f32 	%f223, [%rd123+4];
	add.s64 	%rd125, %rd120, %rd124;
	shl.b64 	%rd126, %rd125, 2;
	add.s64 	%rd127, %rd1, %rd126;
	ld.global.f32 	%f224, [%rd127+4];
	ld.global.f32 	%f225, [%rd5];
	mul.f32 	%f226, %f224, %f225;
	sub.f32 	%f227, %f223, %f226;
	st.global.f32 	[%rd123+4], %f227;
	add.s32 	%r214, %r214, 2;
$L__BB1_48:
	and.b16  	%rs19, %rs4, 1;
	setp.eq.b16 	%p51, %rs19, 1;
	not.pred 	%p52, %p51;
	@%p52 bra 	$L__BB1_50;
	add.s32 	%r177, %r214, %r89;
	mul.wide.u32 	%rd128, %r177, 4;
	add.s64 	%rd129, %rd1, %rd128;
	ld.global.f32 	%f228, [%rd129];
	add.s32 	%r178, %r214, %r12;
	mul.wide.u32 	%rd130, %r178, 4;
	add.s64 	%rd131, %rd1, %rd130;
	ld.global.f32 	%f229, [%rd131];
	ld.global.f32 	%f230, [%rd5];
	mul.f32 	%f231, %f229, %f230;
	sub.f32 	%f232, %f228, %f231;
	st.global.f32 	[%rd129], %f232;
$L__BB1_50:
	add.s32 	%r213, %r213, 1;
	setp.eq.s32 	%p53, %r213, %r94;
	@%p53 bra 	$L__BB1_54;
$L__BB1_51:
	setp.lt.u32 	%p45, %r11, 7;
	mul.lo.s32 	%r89, %r213, %r94;
	add.s32 	%r169, %r89, %r179;
	mul.wide.u32 	%rd97, %r169, 4;
	add.s64 	%rd5, %rd1, %rd97;
	mov.u32 	%r214, %r13;
	@%p45 bra 	$L__BB1_42;
	mov.b32 	%r215, 0;
	mov.u32 	%r214, %r13;
$L__BB1_53:
	.pragma "nounroll";
	add.s32 	%r171, %r214, %r89;
	mul.wide.u32 	%rd98, %r171, 4;
	add.s64 	%rd99, %rd1, %rd98;
	ld.global.f32 	%f158, [%rd99];
	add.s32 	%r172, %r214, %r12;
	mul.wide.u32 	%rd100, %r172, 4;
	add.s64 	%rd101, %rd1, %rd100;
	ld.global.f32 	%f159, [%rd101];
	ld.global.f32 	%f160, [%rd5];
	mul.f32 	%f161, %f159, %f160;
	sub.f32 	%f162, %f158, %f161;
	st.global.f32 	[%rd99], %f162;
	ld.global.f32 	%f163, [%rd99+4];
	ld.global.f32 	%f164, [%rd101+4];
	ld.global.f32 	%f165, [%rd5];
	mul.f32 	%f166, %f164, %f165;
	sub.f32 	%f167, %f163, %f166;
	st.global.f32 	[%rd99+4], %f167;
	ld.global.f32 	%f168, [%rd99+8];
	ld.global.f32 	%f169, [%rd101+8];
	ld.global.f32 	%f170, [%rd5];
	mul.f32 	%f171, %f169, %f170;
	sub.f32 	%f172, %f168, %f171;
	st.global.f32 	[%rd99+8], %f172;
	ld.global.f32 	%f173, [%rd99+12];
	ld.global.f32 	%f174, [%rd101+12];
	ld.global.f32 	%f175, [%rd5];
	mul.f32 	%f176, %f174, %f175;
	sub.f32 	%f177, %f173, %f176;
	st.global.f32 	[%rd99+12], %f177;
	ld.global.f32 	%f178, [%rd99+16];
	ld.global.f32 	%f179, [%rd101+16];
	ld.global.f32 	%f180, [%rd5];
	mul.f32 	%f181, %f179, %f180;
	sub.f32 	%f182, %f178, %f181;
	st.global.f32 	[%rd99+16], %f182;
	ld.global.f32 	%f183, [%rd99+20];
	ld.global.f32 	%f184, [%rd101+20];
	ld.global.f32 	%f185, [%rd5];
	mul.f32 	%f186, %f184, %f185;
	sub.f32 	%f187, %f183, %f186;
	st.global.f32 	[%rd99+20], %f187;
	ld.global.f32 	%f188, [%rd99+24];
	ld.global.f32 	%f189, [%rd101+24];
	ld.global.f32 	%f190, [%rd5];
	mul.f32 	%f191, %f189, %f190;
	sub.f32 	%f192, %f188, %f191;
	st.global.f32 	[%rd99+24], %f192;
	ld.global.f32 	%f193, [%rd99+28];
	ld.global.f32 	%f194, [%rd101+28];
	ld.global.f32 	%f195, [%rd5];
	mul.f32 	%f196, %f194, %f195;
	sub.f32 	%f197, %f193, %f196;
	st.global.f32 	[%rd99+28], %f197;
	add.s32 	%r214, %r214, 8;
	add.s32 	%r215, %r215, 8;
	setp.eq.s32 	%p46, %r215, %r76;
	@%p46 bra 	$L__BB1_42;
	bra.uni 	$L__BB1_53;
$L__BB1_54:
	setp.ne.s32 	%p54, %r13, %r94;
	add.s16 	%rs21, %rs21, 1;
	add.s16 	%rs20, %rs20, 1;
	mov.u32 	%r179, %r13;
	@%p54 bra 	$L__BB1_2;
$L__BB1_55:
	ret;

}
	// .globl	_Z8ComputeLPfii
.visible .entry _Z8ComputeLPfii(
	.param .u64 .ptr .align 1 _Z8ComputeLPfii_param_0,
	.param .u32 _Z8ComputeLPfii_param_1,
	.param .u32 _Z8ComputeLPfii_param_2
)
{
	.local .align 8 .b8 	__local_depot2[8];
	.reg .b64 	%SP;
	.reg .b64 	%SPL;
	.reg .pred 	%p<2>;
	.reg .b32 	%r<13>;
	.reg .b32 	%f<4>;
	.reg .b64 	%rd<11>;

	mov.u64 	%SPL, __local_depot2;
	cvta.local.u64 	%SP, %SPL;
	ld.param.u64 	%rd1, [_Z8ComputeLPfii_param_0];
	ld.param.u32 	%r2, [_Z8ComputeLPfii_param_1];
	ld.param.u32 	%r3, [_Z8ComputeLPfii_param_2];
	mov.u32 	%r4, %ctaid.x;
	mov.u32 	%r5, %ntid.x;
	mov.u32 	%r6, %tid.x;
	mad.lo.s32 	%r7, %r4, %r5, %r6;
	add.s32 	%r8, %r7, %r3;
	add.s32 	%r1, %r8, 1;
	setp.ge.s32 	%p1, %r1, %r2;
	@%p1 bra 	$L__BB2_2;
	add.u64 	%rd2, %SP, 0;
	add.u64 	%rd3, %SPL, 0;
	cvta.to.global.u64 	%rd4, %rd1;
	mad.lo.s32 	%r9, %r1, %r2, %r3;
	st.local.u32 	[%rd3], %r9;
	mov.u64 	%rd5, $str;
	cvta.global.u64 	%rd6, %rd5;
	{ // callseq 0, 0
	.param .b64 param0;
	st.param.b64 	[param0], %rd6;
	.param .b64 param1;
	st.param.b64 	[param1], %rd2;
	.param .b32 retval0;
	call.uni (retval0), 
	vprintf, 
	(
	param0, 
	param1
	);
	ld.param.b32 	%r10, [retval0];
	} // callseq 0
	mul.wide.s32 	%rd7, %r9, 4;
	add.s64 	%rd8, %rd4, %rd7;
	ld.global.f32 	%f1, [%rd8];
	mad.lo.s32 	%r12, %r3, %r2, %r3;
	mul.wide.s32 	%rd9, %r12, 4;
	add.s64 	%rd10, %rd4, %rd9;
	ld.global.f32 	%f2, [%rd10];
	div.rn.f32 	%f3, %f1, %f2;
	st.global.f32 	[%rd8], %f3;
$L__BB2_2:
	ret;

}
	// .globl	_Z8ComputeUPfii
.visible .entry _Z8ComputeUPfii(
	.param .u64 .ptr .align 1 _Z8ComputeUPfii_param_0,
	.param .u32 _Z8ComputeUPfii_param_1,
	.param .u32 _Z8ComputeUPfii_param_2
)
{
	.local .align 8 .b8 	__local_depot3[8];
	.reg .b64 	%SP;
	.reg .b64 	%SPL;
	.reg .pred 	%p<2>;
	.reg .b32 	%r<22>;
	.reg .b32 	%f<6>;
	.reg .b64 	%rd<13>;

	mov.u64 	%SPL, __local_depot3;
	cvta.local.u64 	%SP, %SPL;
	ld.param.u64 	%rd1, [_Z8ComputeUPfii_param_0];
	ld.param.u32 	%r3, [_Z8ComputeUPfii_param_1];
	ld.param.u32 	%r4, [_Z8ComputeUPfii_param_2];
	mov.u32 	%r5, %ctaid.x;
	mov.u32 	%r6, %ntid.x;
	mov.u32 	%r7, %tid.x;
	mad.lo.s32 	%r8, %r5, %r6, %r7;
	not.b32 	%r9, %r4;
	add.s32 	%r10, %r3, %r9;
	div.s32 	%r11, %r8, %r10;
	add.s32 	%r12, %r4, 1;
	add.s32 	%r1, %r12, %r11;
	mul.lo.s32 	%r13, %r11, %r10;
	sub.s32 	%r14, %r8, %r13;
	add.s32 	%r2, %r12, %r14;
	max.s32 	%r15, %r1, %r2;
	setp.ge.s32 	%p1, %r15, %r3;
	@%p1 bra 	$L__BB3_2;
	add.u64 	%rd2, %SP, 0;
	add.u64 	%rd3, %SPL, 0;
	cvta.to.global.u64 	%rd4, %rd1;
	mul.lo.s32 	%r16, %r1, %r3;
	add.s32 	%r17, %r16, %r2;
	st.local.u32 	[%rd3], %r17;
	mov.u64 	%rd5, $str;
	cvta.global.u64 	%rd6, %rd5;
	{ // callseq 1, 0
	.param .b64 param0;
	st.param.b64 	[param0], %rd6;
	.param .b64 param1;
	st.param.b64 	[param1], %rd2;
	.param .b32 retval0;
	call.uni (retval0), 
	vprintf, 
	(
	param0, 
	param1
	);
	ld.param.b32 	%r18, [retval0];
	} // callseq 1
	mul.wide.s32 	%rd7, %r17, 4;
	add.s64 	%rd8, %rd4, %rd7;
	ld.global.f32 	%f1, [%rd8];
	mad.lo.s32 	%r20, %r4, %r3, %r2;
	mul.wide.s32 	%rd9, %r20, 4;
	add.s64 	%rd10, %rd4, %rd9;
	ld.global.f32 	%f2, [%rd10];
	add.s32 	%r21, %r16, %r4;
	mul.wide.s32 	%rd11, %r21, 4;
	add.s64 	%rd12, %rd4, %rd11;
	ld.global.f32 	%f3, [%rd12];
	mul.f32 	%f4, %f2, %f3;
	sub.f32 	%f5, %f1, %f4;
	st.global.f32 	[%rd8], %f5;
$L__BB3_2:
	ret;

}
	// .globl	_Z22PivotAndSwapRowsKernelPfiiPi
.visible .entry _Z22PivotAndSwapRowsKernelPfiiPi(
	.param .u64 .ptr .align 1 _Z22PivotAndSwapRowsKernelPfiiPi_param_0,
	.param .u32 _Z22PivotAndSwapRowsKernelPfiiPi_param_1,
	.param .u32 _Z22PivotAndSwapRowsKernelPfiiPi_param_2,
	.param .u64 .ptr .align 1 _Z22PivotAndSwapRowsKernelPfiiPi_param_3
)
{
	.reg .pred 	%p<28>;
	.reg .b32 	%r<62>;
	.reg .b32 	%f<71>;
	.reg .b64 	%rd<33>;

	ld.param.u64 	%rd16, [_Z22PivotAndSwapRowsKernelPfiiPi_param_0];
	ld.param.u32 	%r27, [_Z22PivotAndSwapRowsKernelPfiiPi_param_1];
	ld.param.u32 	%r28, [_Z22PivotAndSwapRowsKernelPfiiPi_param_2];
	ld.param.u64 	%rd17, [_Z22PivotAndSwapRowsKernelPfiiPi_param_3];
	cvta.to.global.u64 	%rd1, %rd16;
	cvta.to.global.u64 	%rd2, %rd17;
	mov.u32 	%r29, %ctaid.x;
	mov.u32 	%r1, %ntid.x;
	mul.lo.s32 	%r30, %r29, %r1;
	mov.u32 	%r61, %tid.x;
	neg.s32 	%r31, %r61;
	setp.ne.s32 	%p1, %r30, %r31;
	@%p1 bra 	$L__BB4_43;
	st.global.u32 	[%rd2], %r28;
	add.s32 	%r59, %r28, 1;
	setp.ge.s32 	%p2, %r59, %r27;
	@%p2 bra 	$L__BB4_43;
	mad.lo.s32 	%r32, %r28, %r27, %r28;
	mul.wide.s32 	%rd18, %r32, 4;
	add.s64 	%rd19, %rd1, %rd18;
	ld.global.f32 	%f34, [%rd19];
	abs.f32 	%f54, %f34;
	not.b32 	%r33, %r28;
	add.s32 	%r4, %r27, %r33;
	sub.s32 	%r34, %r27, %r28;
	add.s32 	%r35, %r34, -2;
	and.b32  	%r5, %r4, 7;
	setp.lt.u32 	%p3, %r35, 7;
	@%p3 bra 	$L__BB4_22;
	add.s32 	%r57, %r28, 4;
	and.b32  	%r36, %r4, -8;
	neg.s32 	%r56, %r36;
	mad.lo.s32 	%r55, %r27, %r59, %r28;
	shl.b32 	%r9, %r27, 3;
	mul.wide.s32 	%rd4, %r27, 4;
$L__BB4_4:
	.pragma "nounroll";
	mul.wide.s32 	%rd20, %r55, 4;
	add.s64 	%rd3, %rd1, %rd20;
	ld.global.f32 	%f35, [%rd3];
	abs.f32 	%f3, %f35;
	setp.leu.f32 	%p4, %f3, %f54;
	@%p4 bra 	$L__BB4_6;
	add.s32 	%r37, %r57, -3;
	st.global.u32 	[%rd2], %r37;
	mov.f32 	%f54, %f3;
$L__BB4_6:
	add.s64 	%rd5, %rd3, %rd4;
	ld.global.f32 	%f36, [%rd5];
	abs.f32 	%f5, %f36;
	setp.leu.f32 	%p5, %f5, %f54;
	@%p5 bra 	$L__BB4_8;
	add.s32 	%r38, %r57, -2;
	st.global.u32 	[%rd2], %r38;
	mov.f32 	%f54, %f5;
$L__BB4_8:
	add.s64 	%rd6, %rd5, %rd4;
	ld.global.f32 	%f37, [%rd6];
	abs.f32 	%f7, %f37;
	setp.leu.f32 	%p6, %f7, %f54;
	@%p6 bra 	$L__BB4_10;
	add.s32 	%r39, %r57, -1;
	st.global.u32 	[%rd2], %r39;
	mov.f32 	%f54, %f7;
$L__BB4_10:
	add.s64 	%rd7, %rd6, %rd4;
	ld.global.f32 	%f38, [%rd7];
	abs.f32 	%f9, %f38;
	setp.leu.f32 	%p7, %f9, %f54;
	@%p7 bra 	$L__BB4_12;
	st.global.u32 	[%rd2], %r57;
	mov.f32 	%f54, %f9;
$L__BB4_12:
	add.s64 	%rd8, %rd7, %rd4;
	ld.global.f32 	%f39, [%rd8];
	abs.f32 	%f11, %f39;
	setp.leu.f32 	%p8, %f11, %f54;
	@%p8 bra 	$L__BB4_14;
	add.s32 	%r40, %r57, 1;
	st.global.u32 	[%rd2], %r40;
	mov.f32 	%f54, %f11;
$L__BB4_14:
	add.s64 	%rd9, %rd8, %rd4;
	ld.global.f32 	%f40, [%rd9];
	abs.f32 	%f13, %f40;
	setp.leu.f32 	%p9, %f13, %f54;
	@%p9 bra 	$L__BB4_16;
	add.s32 	%r41, %r57, 2;
	st.global.u32 	[%rd2], %r41;
	mov.f32 	%f54, %f13;
$L__BB4_16:
	add.s64 	%rd10, %rd9, %rd4;
	ld.global.f32 	%f41, [%rd10];
	abs.f32 	%f15, %f41;
	setp.leu.f32 	%p10, %f15, %f54;
	@%p10 bra 	$L__BB4_18;
	add.s32 	%r42, %r57, 3;
	st.global.u32 	[%rd2], %r42;
	mov.f32 	%f54, %f15;
$L__BB4_18:
	add.s64 	%rd21, %rd10, %rd4;
	ld.global.f32 	%f42, [%rd21];
	abs.f32 	%f17, %f42;
	setp.leu.f32 	%p11, %f17, %f54;
	@%p11 bra 	$L__BB4_20;
	add.s32 	%r43, %r57, 4;
	st.global.u32 	[%rd2], %r43;
	mov.f32 	%f54, %f17;
$L__BB4_20:
	add.s32 	%r57, %r57, 8;
	add.s32 	%r56, %r56, 8;
	add.s32 	%r55, %r55, %r9;
	setp.ne.s32 	%p12, %r56, 0;
	@%p12 bra 	$L__BB4_4;
	add.s32 	%r59, %r57, -3;
$L__BB4_22:
	setp.eq.s32 	%p13, %r5, 0;
	@%p13 bra 	$L__BB4_43;
	and.b32  	%r18, %r4, 3;
	setp.lt.u32 	%p14, %r5, 4;
	@%p14 bra 	$L__BB4_33;
	mad.lo.s32 	%r44, %r59, %r27, %r28;
	mul.wide.s32 	%rd22, %r44, 4;
	add.s64 	%rd11, %rd1, %rd22;
	ld.global.f32 	%f43, [%rd11];
	abs.f32 	%f20, %f43;
	setp.leu.f32 	%p15, %f20, %f54;
	@%p15 bra 	$L__BB4_26;
	st.global.u32 	[%rd2], %r59;
	mov.f32 	%f54, %f20;
$L__BB4_26:
	mul.wide.s32 	%rd12, %r27, 4;
	add.s64 	%rd13, %rd11, %rd12;
	ld.global.f32 	%f44, [%rd13];
	abs.f32 	%f22, %f44;
	setp.leu.f32 	%p16, %f22, %f54;
	@%p16 bra 	$L__BB4_28;
	add.s32 	%r45, %r59, 1;
	st.global.u32 	[%rd2], %r45;
	mov.f32 	%f54, %f22;
$L__BB4_28:
	add.s64 	%rd14, %rd13, %rd12;
	ld.global.f32 	%f45, [%rd14];
	abs.f32 	%f24, %f45;
	setp.leu.f32 	%p17, %f24, %f54;
	@%p17 bra 	$L__BB4_30;
	add.s32 	%r46, %r59, 2;
	st.global.u32 	[%rd2], %r46;
	mov.f32 	%f54, %f24;
$L__BB4_30:
	add.s64 	%rd23, %rd14, %rd12;
	ld.global.f32 	%f46, [%rd23];
	abs.f32 	%f26, %f46;
	setp.leu.f32 	%p18, %f26, %f54;
	@%p18 bra 	$L__BB4_32;
	add.s32 	%r47, %r59, 3;
	st.global.u32 	[%rd2], %r47;
	mov.f32 	%f54, %f26;
$L__BB4_32:
	add.s32 	%r59, %r59, 4;
$L__BB4_33:
	setp.eq.s32 	%p19, %r18, 0;
	@%p19 bra 	$L__BB4_43;
	setp.eq.s32 	%p20, %r18, 1;
	@%p20 bra 	$L__BB4_40;
	mad.lo.s32 	%r48, %r59, %r27, %r28;
	mul.wide.s32 	%rd24, %r48, 4;
	add.s64 	%rd15, %rd1, %rd24;
	ld.global.f32 	%f47, [%rd15];
	abs.f32 	%f29, %f47;
	setp.leu.f32 	%p21, %f29, %f54;
	@%p21 bra 	$L__BB4_37;
	st.global.u32 	[%rd2], %r59;
	mov.f32 	%f54, %f29;
$L__BB4_37:
	mul.wide.s32 	%rd25, %r27, 4;
	add.s64 	%rd26, %rd15, %rd25;
	ld.global.f32 	%f48, [%rd26];
	abs.f32 	%f31, %f48;
	setp.leu.f32 	%p22, %f31, %f54;
	@%p22 bra 	$L__BB4_39;
	add.s32 	%r49, %r59, 1;
	st.global.u32 	[%rd2], %r49;
	mov.f32 	%f54, %f31;
$L__BB4_39:
	add.s32 	%r59, %r59, 2;
$L__BB4_40:
	and.b32  	%r50, %r4, 1;
	setp.eq.b32 	%p23, %r50, 1;
	not.pred 	%p24, %p23;
	@%p24 bra 	$L__BB4_43;
	mad.lo.s32 	%r51, %r59, %r27, %r28;
	mul.wide.s32 	%rd27, %r51, 4;
	add.s64 	%rd28, %rd1, %rd27;
	ld.global.f32 	%f49, [%rd28];
	abs.f32 	%f50, %f49;
	setp.leu.f32 	%p25, %f50, %f54;
	@%p25 bra 	$L__BB4_43;
	st.global.u32 	[%rd2], %r59;
$L__BB4_43:
	bar.sync 	0;
	setp.ge.s32 	%p26, %r61, %r27;
	@%p26 bra 	$L__BB4_46;
	ld.global.u32 	%r52, [%rd2];
	mul.lo.s32 	%r23, %r28, %r27;
	mul.lo.s32 	%r24, %r52, %r27;
$L__BB4_45:
	add.s32 	%r53, %r61, %r23;
	mul.wide.s32 	%rd29, %r53, 4;
	add.s64 	%rd30, %rd1, %rd29;
	ld.global.f32 	%f51, [%rd30];
	add.s32 	%r54, %r61, %r24;
	mul.wide.s32 	%rd31, %r54, 4;
	add.s64 	%rd32, %rd1, %rd31;
	ld.global.f32 	%f52, [%rd32];
	st.global.f32 	[%rd30], %f52;
	st.global.f32 	[%rd32], %f51;
	add.s32 	%r61, %r61, %r1;
	setp.lt.s32 	%p27, %r61, %r27;
	@%p27 bra 	$L__BB4_45;
$L__BB4_46:
	ret;

}


// ===== COMPILED SASS (sm_100) =====

	.target	sm_100

	.elftype	@"ET_EXEC"


//--------------------- .note.nv.tkinfo           --------------------------
	.section	.note.nv.tkinfo,"",@"SHT_NOTE"
	.sectionflags	@"SHF_NOTE_NV_TKINFO"
	.tkinfo
        /*0018*/ 	.word	0x00000002
        /*0030*/ 	.string	""
        /*0030*/ 	.string	"ptxas"
        /*0030*/ 	.string	"Cuda compilation tools, release 13.0, V13.0.88"
        /*0030*/ 	.string	"Build cuda_13.0.r13.0/compiler.36424714_0"
        /*0030*/ 	.string	"-arch sm_100 -m 64 "



//--------------------- .note.nv.cuinfo           --------------------------
	.section	.note.nv.cuinfo,"",@"SHT_NOTE"
	.sectionflags	@"SHF_NOTE_NV_CUINFO"
        /*0018*/ 	.short	0x0002
        /*001a*/ 	.short	0x0064
        /*001c*/ 	.short	0x0082
	.zero		2


//--------------------- .nv.info                  --------------------------
	.section	.nv.info,"",@"SHT_CUDA_INFO"
	.align	4


	//----- nvinfo : EIATTR_REGCOUNT
	.align		4
        /*0000*/ 	.byte	0x04, 0x2f
        /*0002*/ 	.short	(.L_2 - .L_1)
	.align		4
.L_1:
        /*0004*/ 	.word	index@(_Z14New_SequentialPfi)
        /*0008*/ 	.word	0x00000023


	//----- nvinfo : EIATTR_FRAME_SIZE
	.align		4
.L_2:
        /*000c*/ 	.byte	0x04, 0x11
        /*000e*/ 	.short	(.L_4 - .L_3)
	.align		4
.L_3:
        /*0010*/ 	.word	index@($__internal_2_$__cuda_sm3x_div_rn_noftz_f32_slowpath)
        /*0014*/ 	.word	0x00000000


	//----- nvinfo : EIATTR_FRAME_SIZE
	.align		4
.L_4:
        /*0018*/ 	.byte	0x04, 0x11
        /*001a*/ 	.short	(.L_6 - .L_5)
	.align		4
.L_5:
        /*001c*/ 	.word	index@(_Z14New_SequentialPfi)
        /*0020*/ 	.word	0x00000000


	//----- nvinfo : EIATTR_REGCOUNT
	.align		4
.L_6:
        /*0024*/ 	.byte	0x04, 0x2f
        /*0026*/ 	.short	(.L_8 - .L_7)
	.align		4
.L_7:
        /*0028*/ 	.word	index@(_Z36New_Sequential_With_Partial_PivotingPfi)
        /*002c*/ 	.word	0x00000028


	//----- nvinfo : EIATTR_FRAME_SIZE
	.align		4
.L_8:
        /*0030*/ 	.byte	0x04, 0x11
        /*0032*/ 	.short	(.L_10 - .L_9)
	.align		4
.L_9:
        /*0034*/ 	.word	index@($__internal_1_$__cuda_sm3x_div_rn_noftz_f32_slowpath)
        /*0038*/ 	.word	0x00000000


	//----- nvinfo : EIATTR_FRAME_SIZE
	.align		4
.L_10:
        /*003c*/ 	.byte	0x04, 0x11
        /*003e*/ 	.short	(.L_12 - .L_11)
	.align		4
.L_11:
        /*0040*/ 	.word	index@(_Z36New_Sequential_With_Partial_PivotingPfi)
        /*0044*/ 	.word	0x00000000


	//----- nvinfo : EIATTR_REGCOUNT
	.align		4
.L_12:
        /*0048*/ 	.byte	0x04, 0x2f
        /*004a*/ 	.short	(.L_14 - .L_13)
	.align		4
.L_13:
        /*004c*/ 	.word	index@(_Z8ComputeLPfii)
        /*0050*/ 	.word	0x00000018


	//----- nvinfo : EIATTR_FRAME_SIZE
	.align		4
.L_14:
        /*0054*/ 	.byte	0x04, 0x11
        /*0056*/ 	.short	(.L_16 - .L_15)
	.align		4
.L_15:
        /*0058*/ 	.word	index@($__internal_0_$__cuda_sm3x_div_rn_noftz_f32_slowpath)
        /*005c*/ 	.word	0x00000008


	//----- nvinfo : EIATTR_FRAME_SIZE
	.align		4
.L_16:
        /*0060*/ 	.byte	0x04, 0x11
        /*0062*/ 	.short	(.L_18 - .L_17)
	.align		4
.L_17:
        /*0064*/ 	.word	index@(_Z8ComputeLPfii)
        /*0068*/ 	.word	0x00000008


	//----- nvinfo : EIATTR_REGCOUNT
	.align		4
.L_18:
        /*006c*/ 	.byte	0x04, 0x2f
        /*006e*/ 	.short	(.L_20 - .L_19)
	.align		4
.L_19:
        /*0070*/ 	.word	index@(_Z8ComputeUPfii)
        /*0074*/ 	.word	0x00000018


	//----- nvinfo : EIATTR_FRAME_SIZE
	.align		4
.L_20:
        /*0078*/ 	.byte	0x04, 0x11
        /*007a*/ 	.short	(.L_22 - .L_21)
	.align		4
.L_21:
        /*007c*/ 	.word	index@(_Z8ComputeUPfii)
        /*0080*/ 	.word	0x00000008


	//----- nvinfo : EIATTR_REGCOUNT
	.align		4
.L_22:
        /*0084*/ 	.byte	0x04, 0x2f
        /*0086*/ 	.short	(.L_24 - .L_23)
	.align		4
.L_23:
        /*0088*/ 	.word	index@(_Z22PivotAndSwapRowsKernelPfiiPi)
        /*008c*/ 	.word	0x00000020


	//----- nvinfo : EIATTR_FRAME_SIZE
	.align		4
.L_24:
        /*0090*/ 	.byte	0x04, 0x11
        /*0092*/ 	.short	(.L_26 - .L_25)
	.align		4
.L_25:
        /*0094*/ 	.word	index@(_Z22PivotAndSwapRowsKernelPfiiPi)
        /*0098*/ 	.word	0x00000000


	//----- nvinfo : EIATTR_MIN_STACK_SIZE
	.align		4
.L_26:
        /*009c*/ 	.byte	0x04, 0x12
        /*009e*/ 	.short	(.L_28 - .L_27)
	.align		4
.L_27:
        /*00a0*/ 	.word	index@(_Z22PivotAndSwapRowsKernelPfiiPi)
        /*00a4*/ 	.word	0x00000000


	//----- nvinfo : EIATTR_MIN_STACK_SIZE
	.align		4
.L_28:
        /*00a8*/ 	.byte	0x04, 0x12
        /*00aa*/ 	.short	(.L_30 - .L_29)
	.align		4
.L_29:
        /*00ac*/ 	.word	index@(_Z8ComputeUPfii)
        /*00b0*/ 	.word	0x00000008


	//----- nvinfo : EIATTR_MIN_STACK_SIZE
	.align		4
.L_30:
        /*00b4*/ 	.byte	0x04, 0x12
        /*00b6*/ 	.short	(.L_32 - .L_31)
	.align		4
.L_31:
        /*00b8*/ 	.word	index@(_Z8ComputeLPfii)
        /*00bc*/ 	.word	0x00000008


	//----- nvinfo : EIATTR_MIN_STACK_SIZE
	.align		4
.L_32:
        /*00c0*/ 	.byte	0x04, 0x12
        /*00c2*/ 	.short	(.L_34 - .L_33)
	.align		4
.L_33:
        /*00c4*/ 	.word	index@(_Z36New_Sequential_With_Partial_PivotingPfi)
        /*00c8*/ 	.word	0x00000000


	//----- nvinfo : EIATTR_MIN_STACK_SIZE
	.align		4
.L_34:
        /*00cc*/ 	.byte	0x04, 0x12
        /*00ce*/ 	.short	(.L_36 - .L_35)
	.align		4
.L_35:
        /*00d0*/ 	.word	index@(_Z14New_SequentialPfi)
        /*00d4*/ 	.word	0x00000000
.L_36:


//--------------------- .nv.compat                --------------------------
	.section	.nv.compat,"",@"SHT_CUDA_COMPAT_INFO"
	.align	4
        /*0000*/ 	.byte	0x02, 0x09, 0x00, 0x00, 0x02, 0x02, 0x01, 0x00, 0x02, 0x05, 0x05, 0x00, 0x03, 0x07, 0x01, 0x01
        /*0010*/ 	.byte	0x02, 0x03, 0x00, 0x00, 0x02, 0x06, 0x01, 0x00, 0x04, 0x0b, 0x08, 0x00, 0x01, 0x00, 0x00, 0x00
        /*0020*/ 	.byte	0x00, 0x00, 0x00, 0x00


//--------------------- .nv.info._Z22PivotAndSwapRowsKernelPfiiPi --------------------------
	.section	.nv.info._Z22PivotAndSwapRowsKernelPfiiPi,"",@"SHT_CUDA_INFO"
	.sectionflags	@""
	.align	4


	//----- nvinfo : EIATTR_CUDA_API_VERSION
	.align		4
        /*0000*/ 	.byte	0x04, 0x37
        /*0002*/ 	.short	(.L_38 - .L_37)
.L_37:
        /*0004*/ 	.word	0x00000082


	//----- nvinfo : EIATTR_KPARAM_INFO
	.align		4
.L_38:
        /*0008*/ 	.byte	0x04, 0x17
        /*000a*/ 	.short	(.L_40 - .L_39)
.L_39:
        /*000c*/ 	.word	0x00000000
        /*0010*/ 	.short	0x0003
        /*0012*/ 	.short	0x0010
        /*0014*/ 	.byte	0x00, 0xf5, 0x21, 0x00


	//----- nvinfo : EIATTR_KPARAM_INFO
	.align		4
.L_40:
        /*0018*/ 	.byte	0x04, 0x17
        /*001a*/ 	.short	(.L_42 - .L_41)
.L_41:
        /*001c*/ 	.word	0x00000000
        /*0020*/ 	.short	0x0002
        /*0022*/ 	.short	0x000c
        /*0024*/ 	.byte	0x00, 0xf0, 0x11, 0x00


	//----- nvinfo : EIATTR_KPARAM_INFO
	.align		4
.L_42:
        /*0028*/ 	.byte	0x04, 0x17
        /*002a*/ 	.short	(.L_44 - .L_43)
.L_43:
        /*002c*/ 	.word	0x00000000
        /*0030*/ 	.short	0x0001
        /*0032*/ 	.short	0x0008
        /*0034*/ 	.byte	0x00, 0xf0, 0x11, 0x00


	//----- nvinfo : EIATTR_KPARAM_INFO
	.align		4
.L_44:
        /*0038*/ 	.byte	0x04, 0x17
        /*003a*/ 	.short	(.L_46 - .L_45)
.L_45:
        /*003c*/ 	.word	0x00000000
        /*0040*/ 	.short	0x0000
        /*0042*/ 	.short	0x0000
        /*0044*/ 	.byte	0x00, 0xf5, 0x21, 0x00


	//----- nvinfo : EIATTR_SPARSE_MMA_MASK
	.align		4
.L_46:
        /*0048*/ 	.byte	0x03, 0x50
        /*004a*/ 	.short	0x0000


	//----- nvinfo : EIATTR_MAXREG_COUNT
	.align		4
        /*004c*/ 	.byte	0x03, 0x1b
        /*004e*/ 	.short	0x00ff


	//----- nvinfo : EIATTR_NUM_BARRIERS
	.align		4
        /*0050*/ 	.byte	0x02, 0x4c
        /*0052*/ 	.byte	0x01
	.zero		1


	//----- nvinfo : EIATTR_MERCURY_ISA_VERSION
	.align		4
        /*0054*/ 	.byte	0x03, 0x5f
        /*0056*/ 	.short	0x0101


	//----- nvinfo : EIATTR_VRC_CTA_INIT_COUNT
	.align		4
        /*0058*/ 	.byte	0x02, 0x4a
	.zero		1
	.zero		1


	//----- nvinfo : EIATTR_EXIT_INSTR_OFFSETS
	.align		4
        /*005c*/ 	.byte	0x04, 0x1c
        /*005e*/ 	.short	(.L_48 - .L_47)


	//   ....[0]....
.L_47:
        /*0060*/ 	.word	0x00000a40


	//   ....[1]....
        /*0064*/ 	.word	0x00000b40


	//----- nvinfo : EIATTR_CRS_STACK_SIZE
	.align		4
.L_48:
        /*0068*/ 	.byte	0x04, 0x1e
        /*006a*/ 	.short	(.L_50 - .L_49)
.L_49:
        /*006c*/ 	.word	0x00000000


	//----- nvinfo : EIATTR_CBANK_PARAM_SIZE
	.align		4
.L_50:
        /*0070*/ 	.byte	0x03, 0x19
        /*0072*/ 	.short	0x0018


	//----- nvinfo : EIATTR_PARAM_CBANK
	.align		4
        /*0074*/ 	.byte	0x04, 0x0a
        /*0076*/ 	.short	(.L_52 - .L_51)
	.align		4
.L_51:
        /*0078*/ 	.word	index@(.nv.constant0._Z22PivotAndSwapRowsKernelPfiiPi)
        /*007c*/ 	.short	0x0380
        /*007e*/ 	.short	0x0018


	//----- nvinfo : EIATTR_SW_WAR
	.align		4
.L_52:
        /*0080*/ 	.byte	0x04, 0x36
        /*0082*/ 	.short	(.L_54 - .L_53)
.L_53:
        /*0084*/ 	.word	0x00000008
.L_54:


//--------------------- .nv.info._Z8ComputeUPfii  --------------------------
	.section	.nv.info._Z8ComputeUPfii,"",@"SHT_CUDA_INFO"
	.sectionflags	@""
	.align	4


	//----- nvinfo : EIATTR_CUDA_API_VERSION
	.align		4
        /*0000*/ 	.byte	0x04, 0x37
        /*0002*/ 	.short	(.L_56 - .L_55)
.L_55:
        /*0004*/ 	.word	0x00000082


	//----- nvinfo : EIATTR_KPARAM_INFO
	.align		4
.L_56:
        /*0008*/ 	.byte	0x04, 0x17
        /*000a*/ 	.short	(.L_58 - .L_57)
.L_57:
        /*000c*/ 	.word	0x00000000
        /*0010*/ 	.short	0x0002
        /*0012*/ 	.short	0x000c
        /*0014*/ 	.byte	0x00, 0xf0, 0x11, 0x00


	//----- nvinfo : EIATTR_KPARAM_INFO
	.align		4
.L_58:
        /*0018*/ 	.byte	0x04, 0x17
        /*001a*/ 	.short	(.L_60 - .L_59)
.L_59:
        /*001c*/ 	.word	0x00000000
        /*0020*/ 	.short	0x0001
        /*0022*/ 	.short	0x0008
        /*0024*/ 	.byte	0x00, 0xf0, 0x11, 0x00


	//----- nvinfo : EIATTR_KPARAM_INFO
	.align		4
.L_60:
        /*0028*/ 	.byte	0x04, 0x17
        /*002a*/ 	.short	(.L_62 - .L_61)
.L_61:
        /*002c*/ 	.word	0x00000000
        /*0030*/ 	.short	0x0000
        /*0032*/ 	.short	0x0000
        /*0034*/ 	.byte	0x00, 0xf5, 0x21, 0x00


	//----- nvinfo : EIATTR_SPARSE_MMA_MASK
	.align		4
.L_62:
        /*0038*/ 	.byte	0x03, 0x50
        /*003a*/ 	.short	0x0000


	//----- nvinfo : EIATTR_MAXREG_COUNT
	.align		4
        /*003c*/ 	.byte	0x03, 0x1b
        /*003e*/ 	.short	0x00ff


	//----- nvinfo : EIATTR_EXTERNS
	.align		4
        /*0040*/ 	.byte	0x04, 0x0f
        /*0042*/ 	.short	(.L_64 - .L_63)


	//   ....[0]....
	.align		4
.L_63:
        /*0044*/ 	.word	index@(vprintf)


	//----- nvinfo : EIATTR_MERCURY_ISA_VERSION
	.align		4
.L_64:
        /*0048*/ 	.byte	0x03, 0x5f
        /*004a*/ 	.short	0x0101


	//----- nvinfo : EIATTR_VRC_CTA_INIT_COUNT
	.align		4
        /*004c*/ 	.byte	0x02, 0x4a
	.zero		1
	.zero		1


	//----- nvinfo : EIATTR_SYSCALL_OFFSETS
	.align		4
        /*0050*/ 	.byte	0x04, 0x46
        /*0052*/ 	.short	(.L_66 - .L_65)


	//   ....[0]....
.L_65:
        /*0054*/ 	.word	0x00000360


	//----- nvinfo : EIATTR_EXIT_INSTR_OFFSETS
	.align		4
.L_66:
        /*0058*/ 	.byte	0x04, 0x1c
        /*005a*/ 	.short	(.L_68 - .L_67)


	//   ....[0]....
.L_67:
        /*005c*/ 	.word	0x000002c0


	//   ....[1]....
        /*0060*/ 	.word	0x00000430


	//----- nvinfo : EIATTR_CRS_STACK_SIZE
	.align		4
.L_68:
        /*0064*/ 	.byte	0x04, 0x1e
        /*0066*/ 	.short	(.L_70 - .L_69)
.L_69:
        /*0068*/ 	.word	0x00000000


	//----- nvinfo : EIATTR_CBANK_PARAM_SIZE
	.align		4
.L_70:
        /*006c*/ 	.byte	0x03, 0x19
        /*006e*/ 	.short	0x0010


	//----- nvinfo : EIATTR_PARAM_CBANK
	.align		4
        /*0070*/ 	.byte	0x04, 0x0a
        /*0072*/ 	.short	(.L_72 - .L_71)
	.align		4
.L_71:
        /*0074*/ 	.word	index@(.nv.constant0._Z8ComputeUPfii)
        /*0078*/ 	.short	0x0380
        /*007a*/ 	.short	0x0010


	//----- nvinfo : EIATTR_SW_WAR
	.align		4
.L_72:
        /*007c*/ 	.byte	0x04, 0x36
        /*007e*/ 	.short	(.L_74 - .L_73)
.L_73:
        /*0080*/ 	.word	0x00000008
.L_74:


//--------------------- .nv.info._Z8ComputeLPfii  --------------------------
	.section	.nv.info._Z8ComputeLPfii,"",@"SHT_CUDA_INFO"
	.sectionflags	@""
	.align	4


	//----- nvinfo : EIATTR_CUDA_API_VERSION
	.align		4
        /*0000*/ 	.byte	0x04, 0x37
        /*0002*/ 	.short	(.L_76 - .L_75)
.L_75:
        /*0004*/ 	.word	0x00000082


	//----- nvinfo : EIATTR_KPARAM_INFO
	.align		4
.L_76:
        /*0008*/ 	.byte	0x04, 0x17
        /*000a*/ 	.short	(.L_78 - .L_77)
.L_77:
        /*000c*/ 	.word	0x00000000
        /*0010*/ 	.short	0x0002
        /*0012*/ 	.short	0x000c
        /*0014*/ 	.byte	0x00, 0xf0, 0x11, 0x00


	//----- nvinfo : EIATTR_KPARAM_INFO
	.align		4
.L_78:
        /*0018*/ 	.byte	0x04, 0x17
        /*001a*/ 	.short	(.L_80 - .L_79)
.L_79:
        /*001c*/ 	.word	0x00000000
        /*0020*/ 	.short	0x0001
        /*0022*/ 	.short	0x0008
        /*0024*/ 	.byte	0x00, 0xf0, 0x11, 0x00


	//----- nvinfo : EIATTR_KPARAM_INFO
	.align		4
.L_80:
        /*0028*/ 	.byte	0x04, 0x17
        /*002a*/ 	.short	(.L_82 - .L_81)
.L_81:
        /*002c*/ 	.word	0x00000000
        /*0030*/ 	.short	0x0000
        /*0032*/ 	.short	0x0000
        /*0034*/ 	.byte	0x00, 0xf5, 0x21, 0x00


	//----- nvinfo : EIATTR_SPARSE_MMA_MASK
	.align		4
.L_82:
        /*0038*/ 	.byte	0x03, 0x50
        /*003a*/ 	.short	0x0000


	//----- nvinfo : EIATTR_MAXREG_COUNT
	.align		4
        /*003c*/ 	.byte	0x03, 0x1b
        /*003e*/ 	.short	0x00ff


	//----- nvinfo : EIATTR_EXTERNS
	.align		4
        /*0040*/ 	.byte	0x04, 0x0f
        /*0042*/ 	.short	(.L_84 - .L_83)


	//   ....[0]....
	.align		4
.L_83:
        /*0044*/ 	.word	index@(vprintf)


	//----- nvinfo : EIATTR_MERCURY_ISA_VERSION
	.align		4
.L_84:
        /*0048*/ 	.byte	0x03, 0x5f
        /*004a*/ 	.short	0x0101


	//----- nvinfo : EIATTR_VRC_CTA_INIT_COUNT
	.align		4
        /*004c*/ 	.byte	0x02, 0x4a
	.zero		1
	.zero		1


	//----- nvinfo : EIATTR_SYSCALL_OFFSETS
	.align		4
        /*0050*/ 	.byte	0x04, 0x46
        /*0052*/ 	.short	(.L_86 - .L_85)


	//   ....[0]....
.L_85:
        /*0054*/ 	.word	0x00000170


	//----- nvinfo : EIATTR_EXIT_INSTR_OFFSETS
	.align		4
.L_86:
        /*0058*/ 	.byte	0x04, 0x1c
        /*005a*/ 	.short	(.L_88 - .L_87)


	//   ....[0]....
.L_87:
        /*005c*/ 	.word	0x000000d0


	//   ....[1]....
        /*0060*/ 	.word	0x000002d0


	//----- nvinfo : EIATTR_CRS_STACK_SIZE
	.align		4
.L_88:
        /*0064*/ 	.byte	0x04, 0x1e
        /*0066*/ 	.short	(.L_90 - .L_89)
.L_89:
        /*0068*/ 	.word	0x00000000


	//----- nvinfo : EIATTR_CBANK_PARAM_SIZE
	.align		4
.L_90:
        /*006c*/ 	.byte	0x03, 0x19
        /*006e*/ 	.short	0x0010


	//----- nvinfo : EIATTR_PARAM_CBANK
	.align		4
        /*0070*/ 	.byte	0x04, 0x0a
        /*0072*/ 	.short	(.L_92 - .L_91)
	.align		4
.L_91:
        /*0074*/ 	.word	index@(.nv.constant0._Z8ComputeLPfii)
        /*0078*/ 	.short	0x0380
        /*007a*/ 	.short	0x0010


	//----- nvinfo : EIATTR_SW_WAR
	.align		4
.L_92:
        /*007c*/ 	.byte	0x04, 0x36
        /*007e*/ 	.short	(.L_94 - .L_93)
.L_93:
        /*0080*/ 	.word	0x00000008
.L_94:


//--------------------- .nv.info._Z36New_Sequential_With_Partial_PivotingPfi --------------------------
	.section	.nv.info._Z36New_Sequential_With_Partial_PivotingPfi,"",@"SHT_CUDA_INFO"
	.sectionflags	@""
	.align	4


	//----- nvinfo : EIATTR_CUDA_API_VERSION
	.align		4
        /*0000*/ 	.byte	0x04, 0x37
        /*0002*/ 	.short	(.L_96 - .L_95)
.L_95:
        /*0004*/ 	.word	0x00000082


	//----- nvinfo : EIATTR_KPARAM_INFO
	.align		4
.L_96:
        /*0008*/ 	.byte	0x04, 0x17
        /*000a*/ 	.short	(.L_98 - .L_97)
.L_97:
        /*000c*/ 	.word	0x00000000
        /*0010*/ 	.short	0x0001
        /*0012*/ 	.short	0x0008
        /*0014*/ 	.byte	0x00, 0xf0, 0x11, 0x00


	//----- nvinfo : EIATTR_KPARAM_INFO
	.align		4
.L_98:
        /*0018*/ 	.byte	0x04, 0x17
        /*001a*/ 	.short	(.L_100 - .L_99)
.L_99:
        /*001c*/ 	.word	0x00000000
        /*0020*/ 	.short	0x0000
        /*0022*/ 	.short	0x0000
        /*0024*/ 	.byte	0x00, 0xf5, 0x21, 0x00


	//----- nvinfo : EIATTR_SPARSE_MMA_MASK
	.align		4
.L_100:
        /*0028*/ 	.byte	0x03, 0x50
        /*002a*/ 	.short	0x0000


	//----- nvinfo : EIATTR_MAXREG_COUNT
	.align		4
        /*002c*/ 	.byte	0x03, 0x1b
        /*002e*/ 	.short	0x00ff


	//----- nvinfo : EIATTR_NUM_BARRIERS
	.align		4
        /*0030*/ 	.byte	0x02, 0x4c
        /*0032*/ 	.byte	0x01
	.zero		1


	//----- nvinfo : EIATTR_MERCURY_ISA_VERSION
	.align		4
        /*0034*/ 	.byte	0x03, 0x5f
        /*0036*/ 	.short	0x0101


	//----- nvinfo : EIATTR_VRC_CTA_INIT_COUNT
	.align		4
        /*0038*/ 	.byte	0x02, 0x4a
	.zero		1
	.zero		1


	//----- nvinfo : EIATTR_EXIT_INSTR_OFFSETS
	.align		4
        /*003c*/ 	.byte	0x04, 0x1c
        /*003e*/ 	.short	(.L_102 - .L_101)


	//   ....[0]....
.L_101:
        /*0040*/ 	.word	0x00000030


	//   ....[1]....
        /*0044*/ 	.word	0x00003130


	//----- nvinfo : EIATTR_CRS_STACK_SIZE
	.align		4
.L_102:
        /*0048*/ 	.byte	0x04, 0x1e
        /*004a*/ 	.short	(.L_104 - .L_103)
.L_103:
        /*004c*/ 	.word	0x00000000


	//----- nvinfo : EIATTR_CBANK_PARAM_SIZE
	.align		4
.L_104:
        /*0050*/ 	.byte	0x03, 0x19
        /*0052*/ 	.short	0x000c


	//----- nvinfo : EIATTR_PARAM_CBANK
	.align		4
        /*0054*/ 	.byte	0x04, 0x0a
        /*0056*/ 	.short	(.L_106 - .L_105)
	.align		4
.L_105:
        /*0058*/ 	.word	index@(.nv.constant0._Z36New_Sequential_With_Partial_PivotingPfi)
        /*005c*/ 	.short	0x0380
        /*005e*/ 	.short	0x000c


	//----- nvinfo : EIATTR_SW_WAR
	.align		4
.L_106:
        /*0060*/ 	.byte	0x04, 0x36
        /*0062*/ 	.short	(.L_108 - .L_107)
.L_107:
        /*0064*/ 	.word	0x00000008
.L_108:


//--------------------- .nv.info._Z14New_SequentialPfi --------------------------
	.section	.nv.info._Z14New_SequentialPfi,"",@"SHT_CUDA_INFO"
	.sectionflags	@""
	.align	4


	//----- nvinfo : EIATTR_CUDA_API_VERSION
	.align		4
        /*0000*/ 	.byte	0x04, 0x37
        /*0002*/ 	.short	(.L_110 - .L_109)
.L_109:
        /*0004*/ 	.word	0x00000082


	//----- nvinfo : EIATTR_KPARAM_INFO
	.align		4
.L_110:
        /*0008*/ 	.byte	0x04, 0x17
        /*000a*/ 	.short	(.L_112 - .L_111)
.L_111:
        /*000c*/ 	.word	0x00000000
        /*0010*/ 	.short	0x0001
        /*0012*/ 	.short	0x0008
        /*0014*/ 	.byte	0x00, 0xf0, 0x11, 0x00


	//----- nvinfo : EIATTR_KPARAM_INFO
	.align		4
.L_112:
        /*0018*/ 	.byte	0x04, 0x17
        /*001a*/ 	.short	(.L_114 - .L_113)
.L_113:
        /*001c*/ 	.word	0x00000000
        /*0020*/ 	.short	0x0000
        /*0022*/ 	.short	0x0000
        /*0024*/ 	.byte	0x00, 0xf5, 0x21, 0x00


	//----- nvinfo : EIATTR_SPARSE_MMA_MASK
	.align		4
.L_114:
        /*0028*/ 	.byte	0x03, 0x50
        /*002a*/ 	.short	0x0000


	//----- nvinfo : EIATTR_MAXREG_COUNT
	.align		4
        /*002c*/ 	.byte	0x03, 0x1b
        /*002e*/ 	.short	0x00ff


	//----- nvinfo : EIATTR_MERCURY_ISA_VERSION
	.align		4
        /*0030*/ 	.byte	0x03, 0x5f
        /*0032*/ 	.short	0x0101


	//----- nvinfo : EIATTR_VRC_CTA_INIT_COUNT
	.align		4
        /*0034*/ 	.byte	0x02, 0x4a
	.zero		1
	.zero		1


	//----- nvinfo : EIATTR_EXIT_INSTR_OFFSETS
	.align		4
        /*0038*/ 	.byte	0x04, 0x1c
        /*003a*/ 	.short	(.L_116 - .L_115)


	//   ....[0]....
.L_115:
        /*003c*/ 	.word	0x00000030


	//   ....[1]....
        /*0040*/ 	.word	0x00002010


	//----- nvinfo : EIATTR_CRS_STACK_SIZE
	.align		4
.L_116:
        /*0044*/ 	.byte	0x04, 0x1e
        /*0046*/ 	.short	(.L_118 - .L_117)
.L_117:
        /*0048*/ 	.word	0x00000000


	//----- nvinfo : EIATTR_CBANK_PARAM_SIZE
	.align		4
.L_118:
        /*004c*/ 	.byte	0x03, 0x19
        /*004e*/ 	.short	0x000c


	//----- nvinfo : EIATTR_PARAM_CBANK
	.align		4
        /*0050*/ 	.byte	0x04, 0x0a
        /*0052*/ 	.short	(.L_120 - .L_119)
	.align		4
.L_119:
        /*0054*/ 	.word	index@(.nv.constant0._Z14New_SequentialPfi)
        /*0058*/ 	.short	0x0380
        /*005a*/ 	.short	0x000c


	//----- nvinfo : EIATTR_SW_WAR
	.align		4
.L_120:
        /*005c*/ 	.byte	0x04, 0x36
        /*005e*/ 	.short	(.L_122 - .L_121)
.L_121:
        /*0060*/ 	.word	0x00000008
.L_122:


//--------------------- .nv.callgraph             --------------------------
	.section	.nv.callgraph,"",@"SHT_CUDA_CALLGRAPH"
	.align	4
	.sectionentsize	8
	.align		4
        /*0000*/ 	.word	0x00000000
	.align		4
        /*0004*/ 	.word	0xffffffff
	.align		4
        /*0008*/ 	.word	index@(_Z8ComputeUPfii)
	.align		4
        /*000c*/ 	.word	index@(vprintf)
	.align		4
        /*0010*/ 	.word	index@(_Z8ComputeLPfii)
	.align		4
        /*0014*/ 	.word	index@(vprintf)
	.align		4
        /*0018*/ 	.word	0x00000000
	.align		4
        /*001c*/ 	.word	0xfffffffe
	.align		4
        /*0020*/ 	.word	0x00000000
	.align		4
        /*0024*/ 	.word	0xfffffffd
	.align		4
        /*0028*/ 	.word	0x00000000
	.align		4
        /*002c*/ 	.word	0xfffffffc


//--------------------- .nv.constant4             --------------------------
	.section	.nv.constant4,"a",@progbits
	.align	8
	.align		8
.nv.constant4:
        /*0000*/ 	.dword	$str
	.align		8
        /*0008*/ 	.dword	vprintf


//--------------------- .text._Z22PivotAndSwapRowsKernelPfiiPi --------------------------
	.section	.text._Z22PivotAndSwapRowsKernelPfiiPi,"ax",@progbits
	.align	128
        .global         _Z22PivotAndSwapRowsKernelPfiiPi
        .type           _Z22PivotAndSwapRowsKernelPfiiPi,@function
        .size           _Z22PivotAndSwapRowsKernelPfiiPi,(.L_x_111 - _Z22PivotAndSwapRowsKernelPfiiPi)
        .other          _Z22PivotAndSwapRowsKernelPfiiPi,@"STO_CUDA_ENTRY STV_DEFAULT"
_Z22PivotAndSwapRowsKernelPfiiPi:
.text._Z22PivotAndSwapRowsKernelPfiiPi:
[----:B------:R-:W-:Y:S01]  /*0000*/  LDC R1, c[0x0][0x37c] ;  /* 0x0000df00ff017b82 */ /* 0x000fe20000000800 */
[----:B------:R-:W0:Y:S07]  /*0010*/  S2R R6, SR_TID.X ;  /* 0x0000000000067919 */ /* 0x000e2e0000002100 */
[----:B------:R-:W1:Y:S01]  /*0020*/  S2UR UR4, SR_CTAID.X ;  /* 0x00000000000479c3 */ /* 0x000e620000002500 */
[----:B------:R-:W1:Y:S01]  /*0030*/  LDCU UR5, c[0x0][0x360] ;  /* 0x00006c00ff0577ac */ /* 0x000e620008000800 */
[----:B------:R-:W-:Y:S01]  /*0040*/  BSSY.RECONVERGENT B0, `(.L_x_0) ;  /* 0x000009c000007945 */ /* 0x000fe20003800200 */
[----:B------:R-:W2:Y:S01]  /*0050*/  LDCU.64 UR6, c[0x0][0x358] ;  /* 0x00006b00ff0677ac */ /* 0x000ea20008000a00 */
[----:B-1----:R-:W-:Y:S01]  /*0060*/  UIMAD UR4, UR4, UR5, URZ ;  /* 0x00000005040472a4 */ /* 0x002fe2000f8e02ff */
[----:B0-----:R-:W-:-:S05]  /*0070*/  IADD3 R0, PT, PT, -R6, RZ, RZ ;  /* 0x000000ff06007210 */ /* 0x001fca0007ffe1ff */
[----:B------:R-:W-:-:S13]  /*0080*/  ISETP.NE.AND P0, PT, R0, UR4, PT ;  /* 0x0000000400007c0c */ /* 0x000fda000bf05270 */
[----:B--2---:R-:W-:Y:S05]  /*0090*/  @P0 BRA `(.L_x_1) ;  /* 0x0000000800580947 */ /* 0x004fea0003800000 */
[----:B------:R-:W0:Y:S08]  /*00a0*/  LDC.64 R4, c[0x0][0x390] ;  /* 0x0000e400ff047b82 */ /* 0x000e300000000a00 */
[----:B------:R-:W0:Y:S02]  /*00b0*/  LDC.64 R2, c[0x0][0x388] ;  /* 0x0000e200ff027b82 */ /* 0x000e240000000a00 */
[----:B0-----:R0:W-:Y:S01]  /*00c0*/  STG.E desc[UR6][R4.64], R3 ;  /* 0x0000000304007986 */ /* 0x0011e2000c101906 */
[----:B------:R-:W-:-:S04]  /*00d0*/  IADD3 R11, PT, PT, R3, 0x1, RZ ;  /* 0x00000001030b7810 */ /* 0x000fc80007ffe0ff */
[----:B------:R-:W-:-:S13]  /*00e0*/  ISETP.GE.AND P0, PT, R11, R2, PT ;  /* 0x000000020b00720c */ /* 0x000fda0003f06270 */
[----:B0-----:R-:W-:Y:S05]  /*00f0*/  @P0 BRA `(.L_x_1) ;  /* 0x0000000800400947 */ /* 0x001fea0003800000 */
[----:B------:R-:W0:Y:S01]  /*0100*/  LDC.64 R4, c[0x0][0x380] ;  /* 0x0000e000ff047b82 */ /* 0x000e220000000a00 */
[----:B------:R-:W-:-:S04]  /*0110*/  IMAD R13, R3, R2, R3 ;  /* 0x00000002030d7224 */ /* 0x000fc800078e0203 */
[----:B0-----:R-:W-:-:S06]  /*0120*/  IMAD.WIDE R12, R13, 0x4, R4 ;  /* 0x000000040d0c7825 */ /* 0x001fcc00078e0204 */
[----:B------:R-:W2:Y:S01]  /*0130*/  LDG.E R12, desc[UR6][R12.64] ;  /* 0x000000060c0c7981 */ /* 0x000ea2000c1e1900 */
[----:B------:R-:W-:Y:S02]  /*0140*/  IADD3 R0, PT, PT, -R3, -0x2, R2 ;  /* 0xfffffffe03007810 */ /* 0x000fe40007ffe102 */
[----:B------:R-:W-:Y:S02]  /*0150*/  LOP3.LUT R7, RZ, R3, RZ, 0x33, !PT ;  /* 0x00000003ff077212 */ /* 0x000fe400078e33ff */
[----:B------:R-:W-:-:S03]  /*0160*/  ISETP.GE.U32.AND P0, PT, R0, 0x7, PT ;  /* 0x000000070000780c */ /* 0x000fc60003f06070 */
[----:B------:R-:W-:-:S05]  /*0170*/  IMAD.IADD R7, R7, 0x1, R2 ;  /* 0x0000000107077824 */ /* 0x000fca00078e0202 */
[----:B------:R-:W-:Y:S01]  /*0180*/  LOP3.LUT R8, R7, 0x7, RZ, 0xc0, !PT ;  /* 0x0000000707087812 */ /* 0x000fe200078ec0ff */
[----:B--2---:R-:W-:-:S04]  /*0190*/  FADD R0, |R12|, -RZ ;  /* 0x800000ff0c007221 */ /* 0x004fc80000000200 */
[----:B------:R-:W-:Y:S05]  /*01a0*/  @!P0 BRA `(.L_x_2) ;  /* 0x0000000400108947 */ /* 0x000fea0003800000 */
[----:B------:R-:W0:Y:S01]  /*01b0*/  LDC R9, c[0x0][0x388] ;  /* 0x0000e200ff097b82 */ /* 0x000e220000000800 */
[----:B------:R-:W-:Y:S01]  /*01c0*/  LOP3.LUT R10, R7, 0xfffffff8, RZ, 0xc0, !PT ;  /* 0xfffffff8070a7812 */ /* 0x000fe200078ec0ff */
[----:B------:R-:W-:Y:S01]  /*01d0*/  IMAD R11, R11, R2, R3 ;  /* 0x000000020b0b7224 */ /* 0x000fe200078e0203 */
[----:B------:R-:W-:-:S03]  /*01e0*/  IADD3 R3, PT, PT, R3, 0x4, RZ ;  /* 0x0000000403037810 */ /* 0x000fc60007ffe0ff */
[----:B------:R-:W-:Y:S02]  /*01f0*/  IMAD.MOV R10, RZ, RZ, -R10 ;  /* 0x000000ffff0a7224 */ /* 0x000fe400078e0a0a */
[----:B------:R-:W1:Y:S05]  /*0200*/  LDC.64 R4, c[0x0][0x380] ;  /* 0x0000e000ff047b82 */ /* 0x000e6a0000000a00 */
.L_x_3:
[----:B-12---:R-:W-:-:S05]  /*0210*/  IMAD.WIDE R18, R11, 0x4, R4 ;  /* 0x000000040b127825 */ /* 0x006fca00078e0204 */
[----:B------:R-:W2:Y:S01]  /*0220*/  LDG.E R17, desc[UR6][R18.64] ;  /* 0x0000000612117981 */ /* 0x000ea2000c1e1900 */
[----:B0-----:R-:W-:-:S05]  /*0230*/  MOV R2, R9 ;  /* 0x0000000900027202 */ /* 0x001fca0000000f00 */
[----:B------:R-:W-:Y:S01]  /*0240*/  IMAD.WIDE R14, R2, 0x4, R18 ;  /* 0x00000004020e7825 */ /* 0x000fe200078e0212 */
[----:B--2---:R-:W-:-:S13]  /*0250*/  FSETP.GT.AND P0, PT, |R17|, R0, PT ;  /* 0x000000001100720b */ /* 0x004fda0003f04200 */
[----:B------:R-:W0:Y:S01]  /*0260*/  @P0 LDC.64 R12, c[0x0][0x390] ;  /* 0x0000e400ff0c0b82 */ /* 0x000e220000000a00 */
[----:B------:R-:W-:-:S05]  /*0270*/  @P0 VIADD R21, R3, 0xfffffffd ;  /* 0xfffffffd03150836 */ /* 0x000fca0000000000 */
[----:B0-----:R0:W-:Y:S04]  /*0280*/  @P0 STG.E desc[UR6][R12.64], R21 ;  /* 0x000000150c000986 */ /* 0x0011e8000c101906 */
[----:B------:R-:W2:Y:S01]  /*0290*/  LDG.E R25, desc[UR6][R14.64] ;  /* 0x000000060e197981 */ /* 0x000ea2000c1e1900 */
[----:B------:R-:W-:Y:S01]  /*02a0*/  @P0 FADD R0, |R17|, -RZ ;  /* 0x800000ff11000221 */ /* 0x000fe20000000200 */
[----:B------:R-:W-:-:S04]  /*02b0*/  IMAD.WIDE R18, R2, 0x4, R14 ;  /* 0x0000000402127825 */ /* 0x000fc800078e020e */
[----:B--2---:R-:W-:-:S13]  /*02c0*/  FSETP.GT.AND P0, PT, |R25|, R0, PT ;  /* 0x000000001900720b */ /* 0x004fda0003f04200 */
[----:B------:R-:W1:Y:S01]  /*02d0*/  @P0 LDC.64 R16, c[0x0][0x390] ;  /* 0x0000e400ff100b82 */ /* 0x000e620000000a00 */
[----:B------:R-:W-:-:S05]  /*02e0*/  @P0 IADD3 R23, PT, PT, R3, -0x2, RZ ;  /* 0xfffffffe03170810 */ /* 0x000fca0007ffe0ff */
[----:B-1----:R-:W-:Y:S04]  /*02f0*/  @P0 STG.E desc[UR6][R16.64], R23 ;  /* 0x0000001710000986 */ /* 0x002fe8000c101906 */
[----:B------:R-:W2:Y:S01]  /*0300*/  LDG.E R27, desc[UR6][R18.64] ;  /* 0x00000006121b7981 */ /* 0x000ea2000c1e1900 */
[----:B------:R-:W-:Y:S01]  /*0310*/  @P0 FADD R0, |R25|, -RZ ;  /* 0x800000ff19000221 */ /* 0x000fe20000000200 */
[----:B------:R-:W-:-:S04]  /*0320*/  IMAD.WIDE R14, R2, 0x4, R18 ;  /* 0x00000004020e7825 */ /* 0x000fc800078e0212 */
[----:B--2---:R-:W-:-:S13]  /*0330*/  FSETP.GT.AND P0, PT, |R27|, R0, PT ;  /* 0x000000001b00720b */ /* 0x004fda0003f04200 */
[----:B0-----:R-:W0:Y:S01]  /*0340*/  @P0 LDC.64 R12, c[0x0][0x390] ;  /* 0x0000e400ff0c0b82 */ /* 0x001e220000000a00 */
[----:B------:R-:W-:-:S05]  /*0350*/  @P0 IADD3 R25, PT, PT, R3, -0x1, RZ ;  /* 0xffffffff03190810 */ /* 0x000fca0007ffe0ff */
[----:B0-----:R0:W-:Y:S04]  /*0360*/  @P0 STG.E desc[UR6][R12.64], R25 ;  /* 0x000000190c000986 */ /* 0x0011e8000c101906 */
[----:B------:R-:W2:Y:S01]  /*0370*/  LDG.E R29, desc[UR6][R14.64] ;  /* 0x000000060e1d7981 */ /* 0x000ea2000c1e1900 */
[----:B------:R-:W-:Y:S01]  /*0380*/  @P0 FADD R0, |R27|, -RZ ;  /* 0x800000ff1b000221 */ /* 0x000fe20000000200 */
[----:B------:R-:W-:-:S04]  /*0390*/  IMAD.WIDE R18, R2, 0x4, R14 ;  /* 0x0000000402127825 */ /* 0x000fc800078e020e */
[----:B--2---:R-:W-:-:S13]  /*03a0*/  FSETP.GT.AND P0, PT, |R29|, R0, PT ;  /* 0x000000001d00720b */ /* 0x004fda0003f04200 */
[----:B------:R-:W1:Y:S02]  /*03b0*/  @P0 LDC.64 R20, c[0x0][0x390] ;  /* 0x0000e400ff140b82 */ /* 0x000e640000000a00 */
[----:B-1----:R1:W-:Y:S04]  /*03c0*/  @P0 STG.E desc[UR6][R20.64], R3 ;  /* 0x0000000314000986 */ /* 0x0023e8000c101906 */
[----:B------:R-:W2:Y:S01]  /*03d0*/  LDG.E R27, desc[UR6][R18.64] ;  /* 0x00000006121b7981 */ /* 0x000ea2000c1e1900 */
[----:B------:R-:W-:Y:S01]  /*03e0*/  @P0 FADD R0, |R29|, -RZ ;  /* 0x800000ff1d000221 */ /* 0x000fe20000000200 */
[----:B0-----:R-:W-:-:S04]  /*03f0*/  IMAD.WIDE R12, R2, 0x4, R18 ;  /* 0x00000004020c7825 */ /* 0x001fc800078e0212 */
        /* <DEDUP_REMOVED lines=8> */
[----:B------:R-:W2:Y:S01]  /*0480*/  @P0 LDC.64 R14, c[0x0][0x390] ;  /* 0x0000e400ff0e0b82 */ /* 0x000ea20000000a00 */
[----:B-1----:R-:W-:-:S05]  /*0490*/  @P0 IADD3 R21, PT, PT, R3, 0x2, RZ ;  /* 0x0000000203150810 */ /* 0x002fca0007ffe0ff */
[----:B--2---:R1:W-:Y:S04]  /*04a0*/  @P0 STG.E desc[UR6][R14.64], R21 ;  /* 0x000000150e000986 */ /* 0x0043e8000c101906 */
[----:B------:R-:W2:Y:S01]  /*04b0*/  LDG.E R27, desc[UR6][R18.64] ;  /* 0x00000006121b7981 */ /* 0x000ea2000c1e1900 */
[----:B------:R-:W-:Y:S01]  /*04c0*/  @P0 FADD R0, |R25|, -RZ ;  /* 0x800000ff19000221 */ /* 0x000fe20000000200 */
[----:B------:R-:W-:-:S04]  /*04d0*/  IMAD.WIDE R12, R2, 0x4, R18 ;  /* 0x00000004020c7825 */ /* 0x000fc800078e0212 */
[----:B--2---:R-:W-:-:S13]  /*04e0*/  FSETP.GT.AND P0, PT, |R27|, R0, PT ;  /* 0x000000001b00720b */ /* 0x004fda0003f04200 */
[----:B0-----:R-:W0:Y:S01]  /*04f0*/  @P0 LDC.64 R16, c[0x0][0x390] ;  /* 0x0000e400ff100b82 */ /* 0x001e220000000a00 */
[----:B------:R-:W-:-:S05]  /*0500*/  @P0 IADD3 R23, PT, PT, R3, 0x3, RZ ;  /* 0x0000000303170810 */ /* 0x000fca0007ffe0ff */
[----:B0-----:R2:W-:Y:S04]  /*0510*/  @P0 STG.E desc[UR6][R16.64], R23 ;  /* 0x0000001710000986 */ /* 0x0015e8000c101906 */
[----:B------:R-:W3:Y:S01]  /*0520*/  LDG.E R13, desc[UR6][R12.64] ;  /* 0x000000060c0d7981 */ /* 0x000ee2000c1e1900 */
[----:B------:R-:W-:Y:S01]  /*0530*/  @P0 FADD R0, |R27|, -RZ ;  /* 0x800000ff1b000221 */ /* 0x000fe20000000200 */
[----:B------:R-:W-:Y:S02]  /*0540*/  IADD3 R10, PT, PT, R10, 0x8, RZ ;  /* 0x000000080a0a7810 */ /* 0x000fe40007ffe0ff */
[----:B------:R-:W-:Y:S02]  /*0550*/  LEA R11, R2, R11, 0x3 ;  /* 0x0000000b020b7211 */ /* 0x000fe400078e18ff */
[----:B------:R-:W-:-:S02]  /*0560*/  ISETP.NE.AND P1, PT, R10, RZ, PT ;  /* 0x000000ff0a00720c */ /* 0x000fc40003f25270 */
[----:B---3--:R-:W-:-:S13]  /*0570*/  FSETP.GT.AND P0, PT, |R13|, R0, PT ;  /* 0x000000000d00720b */ /* 0x008fda0003f04200 */
[----:B-1----:R-:W0:Y:S01]  /*0580*/  @P0 LDC.64 R14, c[0x0][0x390] ;  /* 0x0000e400ff0e0b82 */ /* 0x002e220000000a00 */
[----:B------:R-:W-:Y:S02]  /*0590*/  @P0 VIADD R19, R3, 0x4 ;  /* 0x0000000403130836 */ /* 0x000fe40000000000 */
[----:B------:R-:W-:Y:S01]  /*05a0*/  @P0 FADD R0, |R13|, -RZ ;  /* 0x800000ff0d000221 */ /* 0x000fe20000000200 */
[----:B------:R-:W-:Y:S02]  /*05b0*/  VIADD R3, R3, 0x8 ;  /* 0x0000000803037836 */ /* 0x000fe40000000000 */
[----:B0-----:R2:W-:Y:S01]  /*05c0*/  @P0 STG.E desc[UR6][R14.64], R19 ;  /* 0x000000130e000986 */ /* 0x0015e2000c101906 */
[----:B------:R-:W-:Y:S05]  /*05d0*/  @P1 BRA `(.L_x_3) ;  /* 0xfffffffc000c1947 */ /* 0x000fea000383ffff */
[----:B------:R-:W-:-:S07]  /*05e0*/  IADD3 R11, PT, PT, R3, -0x3, RZ ;  /* 0xfffffffd030b7810 */ /* 0x000fce0007ffe0ff */
.L_x_2:
[----:B------:R-:W-:-:S13]  /*05f0*/  ISETP.NE.AND P0, PT, R8, RZ, PT ;  /* 0x000000ff0800720c */ /* 0x000fda0003f05270 */
[----:B------:R-:W-:Y:S05]  /*0600*/  @!P0 BRA `(.L_x_1) ;  /* 0x0000000000fc8947 */ /* 0x000fea0003800000 */
[----:B------:R-:W-:Y:S02]  /*0610*/  ISETP.GE.U32.AND P1, PT, R8, 0x4, PT ;  /* 0x000000040800780c */ /* 0x000fe40003f26070 */
[----:B------:R-:W-:-:S04]  /*0620*/  LOP3.LUT R10, R7, 0x3, RZ, 0xc0, !PT ;  /* 0x00000003070a7812 */ /* 0x000fc800078ec0ff */
[----:B------:R-:W-:-:S07]  /*0630*/  ISETP.NE.AND P0, PT, R10, RZ, PT ;  /* 0x000000ff0a00720c */ /* 0x000fce0003f05270 */
[----:B------:R-:W-:Y:S06]  /*0640*/  @!P1 BRA `(.L_x_4) ;  /* 0x0000000000789947 */ /* 0x000fec0003800000 */
[----:B------:R-:W0:Y:S02]  /*0650*/  LDC R3, c[0x0][0x38c] ;  /* 0x0000e300ff037b82 */ /* 0x000e240000000800 */
[----:B0-----:R-:W-:-:S04]  /*0660*/  IMAD R3, R11, R2, R3 ;  /* 0x000000020b037224 */ /* 0x001fc800078e0203 */
[----:B------:R-:W-:-:S05]  /*0670*/  IMAD.WIDE R8, R3, 0x4, R4 ;  /* 0x0000000403087825 */ /* 0x000fca00078e0204 */
[----:B------:R-:W3:Y:S01]  /*0680*/  LDG.E R3, desc[UR6][R8.64] ;  /* 0x0000000608037981 */ /* 0x000ee2000c1e1900 */
[----:B------:R-:W-:Y:S01]  /*0690*/  IMAD.WIDE R12, R2, 0x4, R8 ;  /* 0x00000004020c7825 */ /* 0x000fe200078e0208 */
[----:B---3--:R-:W-:-:S13]  /*06a0*/  FSETP.GT.AND P1, PT, |R3|, R0, PT ;  /* 0x000000000300720b */ /* 0x008fda0003f24200 */
[----:B--2---:R-:W0:Y:S02]  /*06b0*/  @P1 LDC.64 R16, c[0x0][0x390] ;  /* 0x0000e400ff101b82 */ /* 0x004e240000000a00 */
[----:B0-----:R0:W-:Y:S04]  /*06c0*/  @P1 STG.E desc[UR6][R16.64], R11 ;  /* 0x0000000b10001986 */ /* 0x0011e8000c101906 */
[----:B------:R-:W2:Y:S01]  /*06d0*/  LDG.E R21, desc[UR6][R12.64] ;  /* 0x000000060c157981 */ /* 0x000ea2000c1e1900 */
[----:B------:R-:W-:Y:S01]  /*06e0*/  @P1 FADD R0, |R3|, -RZ ;  /* 0x800000ff03001221 */ /* 0x000fe20000000200 */
[----:B------:R-:W-:-:S04]  /*06f0*/  IMAD.WIDE R14, R2, 0x4, R12 ;  /* 0x00000004020e7825 */ /* 0x000fc800078e020c */
[----:B--2---:R-:W-:-:S13]  /*0700*/  FSETP.GT.AND P1, PT, |R21|, R0, PT ;  /* 0x000000001500720b */ /* 0x004fda0003f24200 */
[----:B------:R-:W1:Y:S01]  /*0710*/  @P1 LDC.64 R18, c[0x0][0x390] ;  /* 0x0000e400ff121b82 */ /* 0x000e620000000a00 */
[----:B------:R-:W-:-:S05]  /*0720*/  @P1 IADD3 R3, PT, PT, R11, 0x1, RZ ;  /* 0x000000010b031810 */ /* 0x000fca0007ffe0ff */
[----:B-1----:R1:W-:Y:S04]  /*0730*/  @P1 STG.E desc[UR6][R18.64], R3 ;  /* 0x0000000312001986 */ /* 0x0023e8000c101906 */
[----:B------:R-:W2:Y:S01]  /*0740*/  LDG.E R23, desc[UR6][R14.64] ;  /* 0x000000060e177981 */ /* 0x000ea2000c1e1900 */
[----:B------:R-:W-:Y:S01]  /*0750*/  @P1 FADD R0, |R21|, -RZ ;  /* 0x800000ff15001221 */ /* 0x000fe20000000200 */
[----:B------:R-:W-:-:S04]  /*0760*/  IMAD.WIDE R8, R2, 0x4, R14 ;  /* 0x0000000402087825 */ /* 0x000fc800078e020e */
[----:B--2---:R-:W-:-:S13]  /*0770*/  FSETP.GT.AND P1, PT, |R23|, R0, PT ;  /* 0x000000001700720b */ /* 0x004fda0003f24200 */
[----:B0-----:R-:W0:Y:S01]  /*0780*/  @P1 LDC.64 R16, c[0x0][0x390] ;  /* 0x0000e400ff101b82 */ /* 0x001e220000000a00 */
[----:B------:R-:W-:-:S05]  /*0790*/  @P1 VIADD R21, R11, 0x2 ;  /* 0x000000020b151836 */ /* 0x000fca0000000000 */
[----:B0-----:R0:W-:Y:S04]  /*07a0*/  @P1 STG.E desc[UR6][R16.64], R21 ;  /* 0x0000001510001986 */ /* 0x0011e8000c101906 */
[----:B------:R-:W2:Y:S01]  /*07b0*/  LDG.E R9, desc[UR6][R8.64] ;  /* 0x0000000608097981 */ /* 0x000ea2000c1e1900 */
[----:B------:R-:W-:-:S05]  /*07c0*/  @P1 FADD R0, |R23|, -RZ ;  /* 0x800000ff17001221 */ /* 0x000fca0000000200 */
[----:B--2---:R-:W-:-:S13]  /*07d0*/  FSETP.GT.AND P1, PT, |R9|, R0, PT ;  /* 0x000000000900720b */ /* 0x004fda0003f24200 */
[----:B------:R-:W2:Y:S01]  /*07e0*/  @P1 LDC.64 R12, c[0x0][0x390] ;  /* 0x0000e400ff0c1b82 */ /* 0x000ea20000000a00 */
[----:B-1----:R-:W-:Y:S01]  /*07f0*/  @P1 IADD3 R3, PT, PT, R11, 0x3, RZ ;  /* 0x000000030b031810 */ /* 0x002fe20007ffe0ff */
[----:B------:R-:W-:Y:S01]  /*0800*/  @P1 FADD R0, |R9|, -RZ ;  /* 0x800000ff09001221 */ /* 0x000fe20000000200 */
[----:B------:R-:W-:-:S03]  /*0810*/  IADD3 R11, PT, PT, R11, 0x4, RZ ;  /* 0x000000040b0b7810 */ /* 0x000fc60007ffe0ff */
[----:B--2---:R0:W-:Y:S04]  /*0820*/  @P1 STG.E desc[UR6][R12.64], R3 ;  /* 0x000000030c001986 */ /* 0x0041e8000c101906 */
.L_x_4:
[----:B------:R-:W-:Y:S05]  /*0830*/  @!P0 BRA `(.L_x_1) ;  /* 0x0000000000708947 */ /* 0x000fea0003800000 */
[----:B------:R-:W-:Y:S02]  /*0840*/  ISETP.NE.AND P1, PT, R10, 0x1, PT ;  /* 0x000000010a00780c */ /* 0x000fe40003f25270 */
[----:B------:R-:W-:-:S04]  /*0850*/  LOP3.LUT R7, R7, 0x1, RZ, 0xc0, !PT ;  /* 0x0000000107077812 */ /* 0x000fc800078ec0ff */
[----:B------:R-:W-:-:S07]  /*0860*/  ISETP.NE.U32.AND P0, PT, R7, 0x1, PT ;  /* 0x000000010700780c */ /* 0x000fce0003f05070 */
[----:B------:R-:W-:Y:S06]  /*0870*/  @!P1 BRA `(.L_x_5) ;  /* 0x0000000000409947 */ /* 0x000fec0003800000 */
[----:B0-----:R-:W0:Y:S02]  /*0880*/  LDC R3, c[0x0][0x38c] ;  /* 0x0000e300ff037b82 */ /* 0x001e240000000800 */
        /* <DEDUP_REMOVED lines=8> */
[----:B------:R-:W-:-:S05]  /*0910*/  @P1 FADD R0, |R3|, -RZ ;  /* 0x800000ff03001221 */ /* 0x000fca0000000200 */
[----:B--2---:R-:W-:-:S13]  /*0920*/  FSETP.GT.AND P1, PT, |R9|, R0, PT ;  /* 0x000000000900720b */ /* 0x004fda0003f24200 */
[----:B------:R-:W1:Y:S01]  /*0930*/  @P1 LDC.64 R16, c[0x0][0x390] ;  /* 0x0000e400ff101b82 */ /* 0x000e620000000a00 */
[----:B------:R-:W-:Y:S02]  /*0940*/  @P1 VIADD R3, R11, 0x1 ;  /* 0x000000010b031836 */ /* 0x000fe40000000000 */
[----:B------:R-:W-:Y:S01]  /*0950*/  @P1 FADD R0, |R9|, -RZ ;  /* 0x800000ff09001221 */ /* 0x000fe20000000200 */
[----:B0-----:R-:W-:Y:S02]  /*0960*/  IADD3 R11, PT, PT, R11, 0x2, RZ ;  /* 0x000000020b0b7810 */ /* 0x001fe40007ffe0ff */
[----:B-1----:R1:W-:Y:S05]  /*0970*/  @P1 STG.E desc[UR6][R16.64], R3 ;  /* 0x0000000310001986 */ /* 0x0023ea000c101906 */
.L_x_5:
[----:B------:R-:W-:Y:S05]  /*0980*/  @P0 BRA `(.L_x_1) ;  /* 0x00000000001c0947 */ /* 0x000fea0003800000 */
[----:B01----:R-:W0:Y:S02]  /*0990*/  LDC R3, c[0x0][0x38c] ;  /* 0x0000e300ff037b82 */ /* 0x003e240000000800 */
[----:B0-----:R-:W-:-:S04]  /*09a0*/  IMAD R3, R11, R2, R3 ;  /* 0x000000020b037224 */ /* 0x001fc800078e0203 */
[----:B------:R-:W-:-:S06]  /*09b0*/  IMAD.WIDE R4, R3, 0x4, R4 ;  /* 0x0000000403047825 */ /* 0x000fcc00078e0204 */
[----:B------:R-:W3:Y:S02]  /*09c0*/  LDG.E R5, desc[UR6][R4.64] ;  /* 0x0000000604057981 */ /* 0x000ee4000c1e1900 */
[----:B---3--:R-:W-:-:S13]  /*09d0*/  FSETP.GT.AND P0, PT, |R5|, R0, PT ;  /* 0x000000000500720b */ /* 0x008fda0003f04200 */
[----:B------:R-:W0:Y:S02]  /*09e0*/  @P0 LDC.64 R2, c[0x0][0x390] ;  /* 0x0000e400ff020b82 */ /* 0x000e240000000a00 */
[----:B0-----:R3:W-:Y:S02]  /*09f0*/  @P0 STG.E desc[UR6][R2.64], R11 ;  /* 0x0000000b02000986 */ /* 0x0017e4000c101906 */
.L_x_1:
[----:B------:R-:W-:Y:S05]  /*0a00*/  BSYNC.RECONVERGENT B0 ;  /* 0x0000000000007941 */ /* 0x000fea0003800200 */
.L_x_0:
[----:B------:R-:W4:Y:S01]  /*0a10*/  LDCU UR4, c[0x0][0x388] ;  /* 0x00007100ff0477ac */ /* 0x000f220008000800 */
[----:B------:R-:W-:Y:S01]  /*0a20*/  BAR.SYNC.DEFER_BLOCKING 0x0 ;  /* 0x0000000000007b1d */ /* 0x000fe20000010000 */
[----:B----4-:R-:W-:-:S13]  /*0a30*/  ISETP.GE.AND P0, PT, R6, UR4, PT ;  /* 0x0000000406007c0c */ /* 0x010fda000bf06270 */
[----:B------:R-:W-:Y:S05]  /*0a40*/  @P0 EXIT ;  /* 0x000000000000094d */ /* 0x000fea0003800000 */
[----:B01-3--:R-:W0:Y:S08]  /*0a50*/  LDC.64 R2, c[0x0][0x390] ;  /* 0x0000e400ff027b82 */ /* 0x00be300000000a00 */
[----:B--2---:R-:W1:Y:S08]  /*0a60*/  LDC R15, c[0x0][0x38c] ;  /* 0x0000e300ff0f7b82 */ /* 0x004e700000000800 */
[----:B------:R-:W2:Y:S01]  /*0a70*/  LDC.64 R8, c[0x0][0x380] ;  /* 0x0000e000ff087b82 */ /* 0x000ea20000000a00 */
[----:B0-----:R0:W5:Y:S02]  /*0a80*/  LDG.E R7, desc[UR6][R2.64] ;  /* 0x0000000602077981 */ /* 0x001164000c1e1900 */
.L_x_6:
[--C-:B----45:R-:W-:Y:S02]  /*0a90*/  IMAD R5, R7, UR4, R6.reuse ;  /* 0x0000000407057c24 */ /* 0x130fe4000f8e0206 */
[----:B01----:R-:W-:Y:S02]  /*0aa0*/  IMAD R3, R15, UR4, R6 ;  /* 0x000000040f037c24 */ /* 0x003fe4000f8e0206 */
[----:B--2---:R-:W-:-:S04]  /*0ab0*/  IMAD.WIDE R4, R5, 0x4, R8 ;  /* 0x0000000405047825 */ /* 0x004fc800078e0208 */
[----:B------:R-:W-:Y:S01]  /*0ac0*/  IMAD.WIDE R2, R3, 0x4, R8 ;  /* 0x0000000403027825 */ /* 0x000fe200078e0208 */
[----:B------:R-:W2:Y:S04]  /*0ad0*/  LDG.E R13, desc[UR6][R4.64] ;  /* 0x00000006040d7981 */ /* 0x000ea8000c1e1900 */
[----:B------:R-:W3:Y:S01]  /*0ae0*/  LDG.E R11, desc[UR6][R2.64] ;  /* 0x00000006020b7981 */ /* 0x000ee2000c1e1900 */
[----:B------:R-:W-:-:S04]  /*0af0*/  IADD3 R6, PT, PT, R6, UR5, RZ ;  /* 0x0000000506067c10 */ /* 0x000fc8000fffe0ff */
[----:B------:R-:W-:Y:S01]  /*0b00*/  ISETP.GE.AND P0, PT, R6, UR4, PT ;  /* 0x0000000406007c0c */ /* 0x000fe2000bf06270 */
[----:B--2---:R4:W-:Y:S04]  /*0b10*/  STG.E desc[UR6][R2.64], R13 ;  /* 0x0000000d02007986 */ /* 0x0049e8000c101906 */
[----:B---3--:R4:W-:Y:S08]  /*0b20*/  STG.E desc[UR6][R4.64], R11 ;  /* 0x0000000b04007986 */ /* 0x0089f0000c101906 */
[----:B------:R-:W-:Y:S05]  /*0b30*/  @!P0 BRA `(.L_x_6) ;  /* 0xfffffffc00d48947 */ /* 0x000fea000383ffff */
[----:B------:R-:W-:Y:S05]  /*0b40*/  EXIT ;  /* 0x000000000000794d */ /* 0x000fea0003800000 */
.L_x_7:
[----:B------:R-:W-:-:S00]  /*0b50*/  BRA `(.L_x_7) ;  /* 0xfffffffc00fc7947 */ /* 0x000fc0000383ffff */
[----:B------:R-:W-:-:S00]  /*0b60*/  NOP ;  /* 0x0000000000007918 */ /* 0x000fc00000000000 */
        /* <DEDUP_REMOVED lines=9> */
.L_x_111:


//--------------------- .text._Z8ComputeUPfii     --------------------------
	.section	.text._Z8ComputeUPfii,"ax",@progbits
	.align	128
        .global         _Z8ComputeUPfii
        .type           _Z8ComputeUPfii,@function
        .size           _Z8ComputeUPfii,(.L_x_112 - _Z8ComputeUPfii)
        .other          _Z8ComputeUPfii,@"STO_CUDA_ENTRY STV_DEFAULT"
_Z8ComputeUPfii:
.text._Z8ComputeUPfii:
[----:B------:R-:W0:Y:S01]  /*0000*/  LDC R1, c[0x0][0x37c] ;  /* 0x0000df00ff017b82 */ /* 0x000e220000000800 */
[----:B------:R-:W1:Y:S01]  /*0010*/  LDCU.64 UR8, c[0x0][0x388] ;  /* 0x00007100ff0877ac */ /* 0x000e620008000a00 */
[----:B------:R-:W2:Y:S06]  /*0020*/  S2R R7, SR_TID.X ;  /* 0x0000000000077919 */ /* 0x000eac0000002100 */
[----:B------:R-:W2:Y:S01]  /*0030*/  S2UR UR4, SR_CTAID.X ;  /* 0x00000000000479c3 */ /* 0x000ea20000002500 */
[----:B0-----:R-:W-:Y:S01]  /*0040*/  VIADD R1, R1, 0xfffffff8 ;  /* 0xfffffff801017836 */ /* 0x001fe20000000000 */
[----:B------:R-:W0:Y:S01]  /*0050*/  LDCU UR6, c[0x0][0x2fc] ;  /* 0x00005f80ff0677ac */ /* 0x000e220008000800 */
[----:B------:R-:W3:Y:S01]  /*0060*/  LDCU UR5, c[0x0][0x2f8] ;  /* 0x00005f00ff0577ac */ /* 0x000ee20008000800 */
[----:B-1----:R-:W-:-:S05]  /*0070*/  LOP3.LUT R0, RZ, UR9, RZ, 0x33, !PT ;  /* 0x00000009ff007c12 */ /* 0x002fca000f8e33ff */
[----:B------:R-:W-:Y:S02]  /*0080*/  VIADD R5, R0, UR8 ;  /* 0x0000000800057c36 */ /* 0x000fe40008000000 */
[----:B------:R-:W2:Y:S03]  /*0090*/  LDC R0, c[0x0][0x360] ;  /* 0x0000d800ff007b82 */ /* 0x000ea60000000800 */
[----:B------:R-:W-:-:S04]  /*00a0*/  IABS R9, R5 ;  /* 0x0000000500097213 */ /* 0x000fc80000000000 */
[----:B------:R-:W1:Y:S08]  /*00b0*/  I2F.RP R4, R9 ;  /* 0x0000000900047306 */ /* 0x000e700000209400 */
[----:B-1----:R-:W1:Y:S01]  /*00c0*/  MUFU.RCP R4, R4 ;  /* 0x0000000400047308 */ /* 0x002e620000001000 */
[----:B--2---:R-:W-:Y:S01]  /*00d0*/  IMAD R0, R0, UR4, R7 ;  /* 0x0000000400007c24 */ /* 0x004fe2000f8e0207 */
[----:B------:R-:W-:Y:S01]  /*00e0*/  UIADD3 UR4, UPT, UPT, UR9, 0x1, URZ ;  /* 0x0000000109047890 */ /* 0x000fe2000fffe0ff */
[----:B-1----:R-:W-:-:S03]  /*00f0*/  IADD3 R2, PT, PT, R4, 0xffffffe, RZ ;  /* 0x0ffffffe04027810 */ /* 0x002fc60007ffe0ff */
[----:B------:R-:W-:Y:S02]  /*0100*/  IABS R4, R0 ;  /* 0x0000000000047213 */ /* 0x000fe40000000000 */
[----:B------:R1:W2:Y:S02]  /*0110*/  F2I.FTZ.U32.TRUNC.NTZ R3, R2 ;  /* 0x0000000200037305 */ /* 0x0002a4000021f000 */
[----:B-1----:R-:W-:Y:S02]  /*0120*/  HFMA2 R2, -RZ, RZ, 0, 0 ;  /* 0x00000000ff027431 */ /* 0x002fe400000001ff */
[----:B--2---:R-:W-:-:S04]  /*0130*/  IMAD.MOV R6, RZ, RZ, -R3 ;  /* 0x000000ffff067224 */ /* 0x004fc800078e0a03 */
[----:B------:R-:W-:Y:S01]  /*0140*/  IMAD R7, R6, R9, RZ ;  /* 0x0000000906077224 */ /* 0x000fe200078e02ff */
[----:B------:R-:W-:-:S03]  /*0150*/  IABS R6, R5 ;  /* 0x0000000500067213 */ /* 0x000fc60000000000 */
[----:B------:R-:W-:-:S04]  /*0160*/  IMAD.HI.U32 R3, R3, R7, R2 ;  /* 0x0000000703037227 */ /* 0x000fc800078e0002 */
[----:B------:R-:W-:Y:S02]  /*0170*/  IMAD.MOV R2, RZ, RZ, -R6 ;  /* 0x000000ffff027224 */ /* 0x000fe400078e0a06 */
[----:B------:R-:W-:-:S04]  /*0180*/  IMAD.HI.U32 R3, R3, R4, RZ ;  /* 0x0000000403037227 */ /* 0x000fc800078e00ff */
[----:B------:R-:W-:-:S05]  /*0190*/  IMAD R2, R3, R2, R4 ;  /* 0x0000000203027224 */ /* 0x000fca00078e0204 */
[----:B------:R-:W-:-:S13]  /*01a0*/  ISETP.GT.U32.AND P2, PT, R9, R2, PT ;  /* 0x000000020900720c */ /* 0x000fda0003f44070 */
[-C--:B------:R-:W-:Y:S01]  /*01b0*/  @!P2 IADD3 R2, PT, PT, R2, -R9.reuse, RZ ;  /* 0x800000090202a210 */ /* 0x080fe20007ffe0ff */
[----:B------:R-:W-:Y:S01]  /*01c0*/  @!P2 VIADD R3, R3, 0x1 ;  /* 0x000000010303a836 */ /* 0x000fe20000000000 */
[----:B------:R-:W-:Y:S02]  /*01d0*/  ISETP.NE.AND P2, PT, R5, RZ, PT ;  /* 0x000000ff0500720c */ /* 0x000fe40003f45270 */
[----:B------:R-:W-:Y:S02]  /*01e0*/  ISETP.GE.U32.AND P0, PT, R2, R9, PT ;  /* 0x000000090200720c */ /* 0x000fe40003f06070 */
[----:B------:R-:W-:-:S04]  /*01f0*/  LOP3.LUT R2, R0, R5, RZ, 0x3c, !PT ;  /* 0x0000000500027212 */ /* 0x000fc800078e3cff */
[----:B------:R-:W-:-:S07]  /*0200*/  ISETP.GE.AND P1, PT, R2, RZ, PT ;  /* 0x000000ff0200720c */ /* 0x000fce0003f26270 */
[----:B------:R-:W-:-:S06]  /*0210*/  @P0 IADD3 R3, PT, PT, R3, 0x1, RZ ;  /* 0x0000000103030810 */ /* 0x000fcc0007ffe0ff */
[----:B------:R-:W-:Y:S01]  /*0220*/  @!P1 IMAD.MOV R3, RZ, RZ, -R3 ;  /* 0x000000ffff039224 */ /* 0x000fe200078e0a03 */
[----:B------:R-:W-:Y:S02]  /*0230*/  @!P2 LOP3.LUT R3, RZ, R5, RZ, 0x33, !PT ;  /* 0x00000005ff03a212 */ /* 0x000fe400078e33ff */
[----:B---3--:R-:W-:Y:S02]  /*0240*/  IADD3 R6, P1, PT, R1, UR5, RZ ;  /* 0x0000000501067c10 */ /* 0x008fe4000ff3e0ff */
[C---:B------:R-:W-:Y:S01]  /*0250*/  IADD3 R17, PT, PT, -R3.reuse, RZ, RZ ;  /* 0x000000ff03117210 */ /* 0x040fe20007ffe1ff */
[----:B------:R-:W-:Y:S02]  /*0260*/  VIADD R16, R3, UR4 ;  /* 0x0000000403107c36 */ /* 0x000fe40008000000 */
[----:B0-----:R-:W-:Y:S02]  /*0270*/  IMAD.X R7, RZ, RZ, UR6, P1 ;  /* 0x00000006ff077e24 */ /* 0x001fe400088e06ff */
[----:B------:R-:W-:-:S05]  /*0280*/  IMAD R17, R5, R17, R0 ;  /* 0x0000001105117224 */ /* 0x000fca00078e0200 */
[----:B------:R-:W-:-:S04]  /*0290*/  IADD3 R17, PT, PT, R17, UR4, RZ ;  /* 0x0000000411117c10 */ /* 0x000fc8000fffe0ff */
[----:B------:R-:W-:-:S04]  /*02a0*/  VIMNMX R0, PT, PT, R16, R17, !PT ;  /* 0x0000001110007248 */ /* 0x000fc80007fe0100 */
[----:B------:R-:W-:-:S13]  /*02b0*/  ISETP.GE.AND P0, PT, R0, UR8, PT ;  /* 0x0000000800007c0c */ /* 0x000fda000bf06270 */
[----:B------:R-:W-:Y:S05]  /*02c0*/  @P0 EXIT ;  /* 0x000000000000094d */ /* 0x000fea0003800000 */
[----:B------:R-:W-:Y:S01]  /*02d0*/  IMAD R2, R16, UR8, R17 ;  /* 0x0000000810027c24 */ /* 0x000fe2000f8e0211 */
[----:B------:R-:W-:Y:S01]  /*02e0*/  MOV R0, 0x8 ;  /* 0x0000000800007802 */ /* 0x000fe20000000f00 */
[----:B------:R-:W0:Y:S03]  /*02f0*/  LDCU.64 UR4, c[0x4][URZ] ;  /* 0x01000000ff0477ac */ /* 0x000e260008000a00 */
[----:B------:R1:W-:Y:S01]  /*0300*/  STL [R1], R2 ;  /* 0x0000000201007387 */ /* 0x0003e20000100800 */
[----:B------:R1:W2:Y:S01]  /*0310*/  LDC.64 R8, c[0x4][R0] ;  /* 0x0100000000087b82 */ /* 0x0002a20000000a00 */
[----:B------:R-:W3:Y:S01]  /*0320*/  LDCU.64 UR36, c[0x0][0x358] ;  /* 0x00006b00ff2477ac */ /* 0x000ee20008000a00 */
[----:B0-----:R-:W-:Y:S01]  /*0330*/  MOV R4, UR4 ;  /* 0x0000000400047c02 */ /* 0x001fe20008000f00 */
[----:B-1----:R-:W-:-:S07]  /*0340*/  IMAD.U32 R5, RZ, RZ, UR5 ;  /* 0x00000005ff057e24 */ /* 0x002fce000f8e00ff */
[----:B------:R-:W-:-:S07]  /*0350*/  LEPC R20, `(.L_x_8) ;  /* 0x000000001014794e */ /* 0x000fce0000000000 */
[----:B--23--:R-:W-:Y:S05]  /*0360*/  CALL.ABS.NOINC R8 ;  /* 0x0000000008007343 */ /* 0x00cfea0003c00000 */
.L_x_8:
[----:B------:R-:W0:Y:S08]  /*0370*/  LDC.64 R8, c[0x0][0x388] ;  /* 0x0000e200ff087b82 */ /* 0x000e300000000a00 */
[----:B------:R-:W1:Y:S01]  /*0380*/  LDC.64 R6, c[0x0][0x380] ;  /* 0x0000e000ff067b82 */ /* 0x000e620000000a00 */
[-C--:B0-----:R-:W-:Y:S02]  /*0390*/  IMAD R5, R9, R8.reuse, R17 ;  /* 0x0000000809057224 */ /* 0x081fe400078e0211 */
[----:B------:R-:W-:-:S02]  /*03a0*/  IMAD R9, R16, R8, R9 ;  /* 0x0000000810097224 */ /* 0x000fc400078e0209 */
[----:B-1----:R-:W-:-:S04]  /*03b0*/  IMAD.WIDE R2, R2, 0x4, R6 ;  /* 0x0000000402027825 */ /* 0x002fc800078e0206 */
[--C-:B------:R-:W-:Y:S01]  /*03c0*/  IMAD.WIDE R4, R5, 0x4, R6.reuse ;  /* 0x0000000405047825 */ /* 0x100fe200078e0206 */
[----:B------:R-:W2:Y:S03]  /*03d0*/  LDG.E R0, desc[UR36][R2.64] ;  /* 0x0000002402007981 */ /* 0x000ea6000c1e1900 */
[----:B------:R-:W-:Y:S02]  /*03e0*/  IMAD.WIDE R6, R9, 0x4, R6 ;  /* 0x0000000409067825 */ /* 0x000fe400078e0206 */
[----:B------:R-:W2:Y:S04]  /*03f0*/  LDG.E R5, desc[UR36][R4.64] ;  /* 0x0000002404057981 */ /* 0x000ea8000c1e1900 */
[----:B------:R-:W2:Y:S02]  /*0400*/  LDG.E R6, desc[UR36][R6.64] ;  /* 0x0000002406067981 */ /* 0x000ea4000c1e1900 */
[----:B--2---:R-:W-:-:S05]  /*0410*/  FFMA R9, -R5, R6, R0 ;  /* 0x0000000605097223 */ /* 0x004fca0000000100 */
[----:B------:R-:W-:Y:S01]  /*0420*/  STG.E desc[UR36][R2.64], R9 ;  /* 0x0000000902007986 */ /* 0x000fe2000c101924 */
[----:B------:R-:W-:Y:S05]  /*0430*/  EXIT ;  /* 0x000000000000794d */ /* 0x000fea0003800000 */
.L_x_9:
        /* <DEDUP_REMOVED lines=12> */
.L_x_112:


//--------------------- .text._Z8ComputeLPfii     --------------------------
	.section	.text._Z8ComputeLPfii,"ax",@progbits
	.align	128
        .global         _Z8ComputeLPfii
        .type           _Z8ComputeLPfii,@function
        .size           _Z8ComputeLPfii,(.L_x_108 - _Z8ComputeLPfii)
        .other          _Z8ComputeLPfii,@"STO_CUDA_ENTRY STV_DEFAULT"
_Z8ComputeLPfii:
.text._Z8ComputeLPfii:
[----:B------:R-:W0:Y:S01]  /*0000*/  LDC R1, c[0x0][0x37c] ;  /* 0x0000df00ff017b82 */ /* 0x000e220000000800 */
[----:B------:R-:W1:Y:S01]  /*0010*/  S2R R3, SR_TID.X ;  /* 0x0000000000037919 */ /* 0x000e620000002100 */
[----:B------:R-:W2:Y:S06]  /*0020*/  LDCU UR5, c[0x0][0x2fc] ;  /* 0x00005f80ff0577ac */ /* 0x000eac0008000800 */
[----:B------:R-:W1:Y:S01]  /*0030*/  S2UR UR6, SR_CTAID.X ;  /* 0x00000000000679c3 */ /* 0x000e620000002500 */
[----:B0-----:R-:W-:Y:S01]  /*0040*/  VIADD R1, R1, 0xfffffff8 ;  /* 0xfffffff801017836 */ /* 0x001fe20000000000 */
[----:B------:R-:W0:Y:S06]  /*0050*/  LDCU UR4, c[0x0][0x2f8] ;  /* 0x00005f00ff0477ac */ /* 0x000e2c0008000800 */
[----:B------:R-:W1:Y:S08]  /*0060*/  LDC R0, c[0x0][0x360] ;  /* 0x0000d800ff007b82 */ /* 0x000e700000000800 */
[----:B------:R-:W3:Y:S01]  /*0070*/  LDC.64 R4, c[0x0][0x388] ;  /* 0x0000e200ff047b82 */ /* 0x000ee20000000a00 */
[----:B0-----:R-:W-:-:S05]  /*0080*/  IADD3 R6, P1, PT, R1, UR4, RZ ;  /* 0x0000000401067c10 */ /* 0x001fca000ff3e0ff */
[----:B--2---:R-:W-:Y:S02]  /*0090*/  IMAD.X R7, RZ, RZ, UR5, P1 ;  /* 0x00000005ff077e24 */ /* 0x004fe400088e06ff */
[----:B-1----:R-:W-:-:S04]  /*00a0*/  IMAD R0, R0, UR6, R3 ;  /* 0x0000000600007c24 */ /* 0x002fc8000f8e0203 */
[----:B---3--:R-:W-:-:S05]  /*00b0*/  IMAD.X R3, R0, 0x1, R5, PT ;  /* 0x0000000100037824 */ /* 0x008fca00038e0605 */
[----:B------:R-:W-:-:S13]  /*00c0*/  ISETP.GE.AND P0, PT, R3, R4, PT ;  /* 0x000000040300720c */ /* 0x000fda0003f06270 */
[----:B------:R-:W-:Y:S05]  /*00d0*/  @P0 EXIT ;  /* 0x000000000000094d */ /* 0x000fea0003800000 */
[----:B------:R-:W-:Y:S01]  /*00e0*/  IMAD R2, R3, R4, R5 ;  /* 0x0000000403027224 */ /* 0x000fe200078e0205 */
[----:B------:R-:W-:Y:S01]  /*00f0*/  MOV R0, 0x8 ;  /* 0x0000000800007802 */ /* 0x000fe20000000f00 */
[----:B------:R-:W0:Y:S03]  /*0100*/  LDCU.64 UR4, c[0x4][URZ] ;  /* 0x01000000ff0477ac */ /* 0x000e260008000a00 */
[----:B------:R1:W-:Y:S01]  /*0110*/  STL [R1], R2 ;  /* 0x0000000201007387 */ /* 0x0003e20000100800 */
[----:B------:R1:W2:Y:S01]  /*0120*/  LDC.64 R8, c[0x4][R0] ;  /* 0x0100000000087b82 */ /* 0x0002a20000000a00 */
[----:B------:R-:W3:Y:S01]  /*0130*/  LDCU.64 UR36, c[0x0][0x358] ;  /* 0x00006b00ff2477ac */ /* 0x000ee20008000a00 */
[----:B0-----:R-:W-:Y:S02]  /*0140*/  IMAD.U32 R4, RZ, RZ, UR4 ;  /* 0x00000004ff047e24 */ /* 0x001fe4000f8e00ff */
[----:B-1----:R-:W-:-:S07]  /*0150*/  IMAD.U32 R5, RZ, RZ, UR5 ;  /* 0x00000005ff057e24 */ /* 0x002fce000f8e00ff */
[----:B------:R-:W-:-:S07]  /*0160*/  LEPC R20, `(.L_x_10) ;  /* 0x000000001014794e */ /* 0x000fce0000000000 */
[----:B--23--:R-:W-:Y:S05]  /*0170*/  CALL.ABS.NOINC R8 ;  /* 0x0000000008007343 */ /* 0x00cfea0003c00000 */
.L_x_10:
[----:B------:R-:W0:Y:S08]  /*0180*/  LDC.64 R6, c[0x0][0x388] ;  /* 0x0000e200ff067b82 */ /* 0x000e300000000a00 */
[----:B------:R-:W1:Y:S01]  /*0190*/  LDC.64 R4, c[0x0][0x380] ;  /* 0x0000e000ff047b82 */ /* 0x000e620000000a00 */
[----:B0-----:R-:W-:-:S04]  /*01a0*/  IMAD R7, R7, R6, R7 ;  /* 0x0000000607077224 */ /* 0x001fc800078e0207 */
[----:B-1----:R-:W-:-:S05]  /*01b0*/  IMAD.WIDE R6, R7, 0x4, R4 ;  /* 0x0000000407067825 */ /* 0x002fca00078e0204 */
[----:B------:R-:W2:Y:S01]  /*01c0*/  LDG.E R3, desc[UR36][R6.64] ;  /* 0x0000002406037981 */ /* 0x000ea2000c1e1900 */
[----:B------:R-:W-:-:S05]  /*01d0*/  IMAD.WIDE R4, R2, 0x4, R4 ;  /* 0x0000000402047825 */ /* 0x000fca00078e0204 */
[----:B------:R-:W3:Y:S01]  /*01e0*/  LDG.E R0, desc[UR36][R4.64] ;  /* 0x0000002404007981 */ /* 0x000ee2000c1e1900 */
[----:B------:R-:W-:Y:S01]  /*01f0*/  BSSY.RECONVERGENT B0, `(.L_x_11) ;  /* 0x000000c000007945 */ /* 0x000fe20003800200 */
[----:B--2---:R-:W0:Y:S08]  /*0200*/  MUFU.RCP R2, R3 ;  /* 0x0000000300027308 */ /* 0x004e300000001000 */
[----:B---3--:R-:W1:Y:S01]  /*0210*/  FCHK P0, R0, R3 ;  /* 0x0000000300007302 */ /* 0x008e620000000000 */
[----:B0-----:R-:W-:-:S04]  /*0220*/  FFMA R9, -R3, R2, 1 ;  /* 0x3f80000003097423 */ /* 0x001fc80000000102 */
[----:B------:R-:W-:-:S04]  /*0230*/  FFMA R9, R2, R9, R2 ;  /* 0x0000000902097223 */ /* 0x000fc80000000002 */
[----:B------:R-:W-:-:S04]  /*0240*/  FFMA R2, R0, R9, RZ ;  /* 0x0000000900027223 */ /* 0x000fc800000000ff */
[----:B------:R-:W-:-:S04]  /*0250*/  FFMA R8, -R3, R2, R0 ;  /* 0x0000000203087223 */ /* 0x000fc80000000100 */
[----:B------:R-:W-:Y:S01]  /*0260*/  FFMA R9, R9, R8, R2 ;  /* 0x0000000809097223 */ /* 0x000fe20000000002 */
[----:B-1----:R-:W-:Y:S06]  /*0270*/  @!P0 BRA `(.L_x_12) ;  /* 0x00000000000c8947 */ /* 0x002fec0003800000 */
[----:B------:R-:W-:-:S07]  /*0280*/  MOV R2, 0x2a0 ;  /* 0x000002a000027802 */ /* 0x000fce0000000f00 */
[----:B------:R-:W-:Y:S05]  /*0290*/  CALL.REL.NOINC `($__internal_0_$__cuda_sm3x_div_rn_noftz_f32_slowpath) ;  /* 0x0000000000107944 */ /* 0x000fea0003c00000 */
[----:B------:R-:W-:-:S07]  /*02a0*/  IMAD.MOV.U32 R9, RZ, RZ, R0 ;  /* 0x000000ffff097224 */ /* 0x000fce00078e0000 */
.L_x_12:
[----:B------:R-:W-:Y:S05]  /*02b0*/  BSYNC.RECONVERGENT B0 ;  /* 0x0000000000007941 */ /* 0x000fea0003800200 */
.L_x_11:
[----:B------:R-:W-:Y:S01]  /*02c0*/  STG.E desc[UR36][R4.64], R9 ;  /* 0x0000000904007986 */ /* 0x000fe2000c101924 */
[----:B------:R-:W-:Y:S05]  /*02d0*/  EXIT ;  /* 0x000000000000794d */ /* 0x000fea0003800000 */
        .weak           $__internal_0_$__cuda_sm3x_div_rn_noftz_f32_slowpath
        .type           $__internal_0_$__cuda_sm3x_div_rn_noftz_f32_slowpath,@function
        .size           $__internal_0_$__cuda_sm3x_div_rn_noftz_f32_slowpath,(.L_x_108 - $__internal_0_$__cuda_sm3x_div_rn_noftz_f32_slowpath)
$__internal_0_$__cuda_sm3x_div_rn_noftz_f32_slowpath:
[--C-:B------:R-:W-:Y:S01]  /*02e0*/  SHF.R.U32.HI R7, RZ, 0x17, R3.reuse ;  /* 0x00000017ff077819 */ /* 0x100fe20000011603 */
[----:B------:R-:W-:Y:S01]  /*02f0*/  BSSY.RECONVERGENT B1, `(.L_x_13) ;  /* 0x0000064000017945 */ /* 0x000fe20003800200 */
[--C-:B------:R-:W-:Y:S01]  /*0300*/  SHF.R.U32.HI R6, RZ, 0x17, R0.reuse ;  /* 0x00000017ff067819 */ /* 0x100fe20000011600 */
[----:B------:R-:W-:Y:S01]  /*0310*/  IMAD.MOV.U32 R8, RZ, RZ, R0 ;  /* 0x000000ffff087224 */ /* 0x000fe200078e0000 */
[----:B------:R-:W-:Y:S01]  /*0320*/  LOP3.LUT R7, R7, 0xff, RZ, 0xc0, !PT ;  /* 0x000000ff07077812 */ /* 0x000fe200078ec0ff */
[----:B------:R-:W-:Y:S01]  /*0330*/  IMAD.MOV.U32 R9, RZ, RZ, R3 ;  /* 0x000000ffff097224 */ /* 0x000fe200078e0003 */
[----:B------:R-:W-:-:S03]  /*0340*/  LOP3.LUT R6, R6, 0xff, RZ, 0xc0, !PT ;  /* 0x000000ff06067812 */ /* 0x000fc600078ec0ff */
[----:B------:R-:W-:Y:S02]  /*0350*/  VIADD R12, R7, 0xffffffff ;  /* 0xffffffff070c7836 */ /* 0x000fe40000000000 */
[----:B------:R-:W-:-:S03]  /*0360*/  VIADD R11, R6, 0xffffffff ;  /* 0xffffffff060b7836 */ /* 0x000fc60000000000 */
[----:B------:R-:W-:-:S04]  /*0370*/  ISETP.GT.U32.AND P0, PT, R12, 0xfd, PT ;  /* 0x000000fd0c00780c */ /* 0x000fc80003f04070 */
[----:B------:R-:W-:-:S13]  /*0380*/  ISETP.GT.U32.OR P0, PT, R11, 0xfd, P0 ;  /* 0x000000fd0b00780c */ /* 0x000fda0000704470 */
[----:B------:R-:W-:Y:S01]  /*0390*/  @!P0 IMAD.MOV.U32 R10, RZ, RZ, RZ ;  /* 0x000000ffff0a8224 */ /* 0x000fe200078e00ff */
[----:B------:R-:W-:Y:S06]  /*03a0*/  @!P0 BRA `(.L_x_14) ;  /* 0x00000000005c8947 */ /* 0x000fec0003800000 */
[----:B------:R-:W-:Y:S02]  /*03b0*/  FSETP.GTU.FTZ.AND P0, PT, |R0|, +INF , PT ;  /* 0x7f8000000000780b */ /* 0x000fe40003f1c200 */
[----:B------:R-:W-:-:S04]  /*03c0*/  FSETP.GTU.FTZ.AND P1, PT, |R3|, +INF , PT ;  /* 0x7f8000000300780b */ /* 0x000fc80003f3c200 */
[----:B------:R-:W-:-:S13]  /*03d0*/  PLOP3.LUT P0, PT, P0, P1, PT, 0xf8, 0x8f ;  /* 0x00000000008f781c */ /* 0x000fda0000703f70 */
[----:B------:R-:W-:Y:S05]  /*03e0*/  @P0 BRA `(.L_x_15) ;  /* 0x00000004004c0947 */ /* 0x000fea0003800000 */
[----:B------:R-:W-:-:S13]  /*03f0*/  LOP3.LUT P0, RZ, R9, 0x7fffffff, R8, 0xc8, !PT ;  /* 0x7fffffff09ff7812 */ /* 0x000fda000780c808 */
[----:B------:R-:W-:Y:S05]  /*0400*/  @!P0 BRA `(.L_x_16) ;  /* 0x00000004003c8947 */ /* 0x000fea0003800000 */
[C---:B------:R-:W-:Y:S02]  /*0410*/  FSETP.NEU.FTZ.AND P2, PT, |R0|.reuse, +INF , PT ;  /* 0x7f8000000000780b */ /* 0x040fe40003f5d200 */
[----:B------:R-:W-:Y:S02]  /*0420*/  FSETP.NEU.FTZ.AND P1, PT, |R3|, +INF , PT ;  /* 0x7f8000000300780b */ /* 0x000fe40003f3d200 */
[----:B------:R-:W-:-:S11]  /*0430*/  FSETP.NEU.FTZ.AND P0, PT, |R0|, +INF , PT ;  /* 0x7f8000000000780b */ /* 0x000fd60003f1d200 */
[----:B------:R-:W-:Y:S05]  /*0440*/  @!P1 BRA !P2, `(.L_x_16) ;  /* 0x00000004002c9947 */ /* 0x000fea0005000000 */
[----:B------:R-:W-:-:S04]  /*0450*/  LOP3.LUT P2, RZ, R8, 0x7fffffff, RZ, 0xc0, !PT ;  /* 0x7fffffff08ff7812 */ /* 0x000fc8000784c0ff */
[----:B------:R-:W-:-:S13]  /*0460*/  PLOP3.LUT P1, PT, P1, P2, PT, 0x2f, 0xf2 ;  /* 0x0000000000f2781c */ /* 0x000fda0000f24577 */
[----:B------:R-:W-:Y:S05]  /*0470*/  @P1 BRA `(.L_x_17) ;  /* 0x0000000400181947 */ /* 0x000fea0003800000 */
[----:B------:R-:W-:-:S04]  /*0480*/  LOP3.LUT P1, RZ, R9, 0x7fffffff, RZ, 0xc0, !PT ;  /* 0x7fffffff09ff7812 */ /* 0x000fc8000782c0ff */
[----:B------:R-:W-:-:S13]  /*0490*/  PLOP3.LUT P0, PT, P0, P1, PT, 0x2f, 0xf2 ;  /* 0x0000000000f2781c */ /* 0x000fda0000702577 */
[----:B------:R-:W-:Y:S05]  /*04a0*/  @P0 BRA `(.L_x_18) ;  /* 0x0000000400000947 */ /* 0x000fea0003800000 */
[----:B------:R-:W-:Y:S02]  /*04b0*/  ISETP.GE.AND P0, PT, R11, RZ, PT ;  /* 0x000000ff0b00720c */ /* 0x000fe40003f06270 */
[----:B------:R-:W-:-:S11]  /*04c0*/  ISETP.GE.AND P1, PT, R12, RZ, PT ;  /* 0x000000ff0c00720c */ /* 0x000fd60003f26270 */
[----:B------:R-:W-:Y:S02]  /*04d0*/  @P0 IMAD.MOV.U32 R10, RZ, RZ, RZ ;  /* 0x000000ffff0a0224 */ /* 0x000fe400078e00ff */
[----:B------:R-:W-:Y:S01]  /*04e0*/  @!P0 FFMA R8, R0, 1.84467440737095516160e+19, RZ ;  /* 0x5f80000000088823 */ /* 0x000fe200000000ff */
[----:B------:R-:W-:Y:S02]  /*04f0*/  @!P0 IMAD.MOV.U32 R10, RZ, RZ, -0x40 ;  /* 0xffffffc0ff0a8424 */ /* 0x000fe400078e00ff */
[----:B------:R-:W-:Y:S02]  /*0500*/  @!P1 FFMA R9, R3, 1.84467440737095516160e+19, RZ ;  /* 0x5f80000003099823 */ /* 0x000fe400000000ff */
[----:B------:R-:W-:-:S07]  /*0510*/  @!P1 VIADD R10, R10, 0x40 ;  /* 0x000000400a0a9836 */ /* 0x000fce0000000000 */
.L_x_14:
[----:B------:R-:W-:Y:S01]  /*0520*/  LEA R0, R7, 0xc0800000, 0x17 ;  /* 0xc080000007007811 */ /* 0x000fe200078eb8ff */
[----:B------:R-:W-:Y:S01]  /*0530*/  VIADD R6, R6, 0xffffff81 ;  /* 0xffffff8106067836 */ /* 0x000fe20000000000 */
[----:B------:R-:W-:Y:S03]  /*0540*/  BSSY.RECONVERGENT B2, `(.L_x_19) ;  /* 0x0000035000027945 */ /* 0x000fe60003800200 */
[----:B------:R-:W-:Y:S01]  /*0550*/  IMAD.IADD R9, R9, 0x1, -R0 ;  /* 0x0000000109097824 */ /* 0x000fe200078e0a00 */
[C---:B------:R-:W-:Y:S01]  /*0560*/  IADD3 R7, PT, PT, R6.reuse, 0x7f, -R7 ;  /* 0x0000007f06077810 */ /* 0x040fe20007ffe807 */
[----:B------:R-:W-:Y:S02]  /*0570*/  IMAD R0, R6, -0x800000, R8 ;  /* 0xff80000006007824 */ /* 0x000fe400078e0208 */
[----:B------:R-:W0:Y:S01]  /*0580*/  MUFU.RCP R3, R9 ;  /* 0x0000000900037308 */ /* 0x000e220000001000 */
[----:B------:R-:W-:Y:S01]  /*0590*/  FADD.FTZ R11, -R9, -RZ ;  /* 0x800000ff090b7221 */ /* 0x000fe20000010100 */
[----:B------:R-:W-:-:S03]  /*05a0*/  IMAD.IADD R7, R7, 0x1, R10 ;  /* 0x0000000107077824 */ /* 0x000fc600078e020a */
[----:B0-----:R-:W-:-:S04]  /*05b0*/  FFMA R12, R3, R11, 1 ;  /* 0x3f800000030c7423 */ /* 0x001fc8000000000b */
[----:B------:R-:W-:-:S04]  /*05c0*/  FFMA R12, R3, R12, R3 ;  /* 0x0000000c030c7223 */ /* 0x000fc80000000003 */
[----:B------:R-:W-:-:S04]  /*05d0*/  FFMA R3, R0, R12, RZ ;  /* 0x0000000c00037223 */ /* 0x000fc800000000ff */
[----:B------:R-:W-:-:S04]  /*05e0*/  FFMA R8, R11, R3, R0 ;  /* 0x000000030b087223 */ /* 0x000fc80000000000 */
[----:B------:R-:W-:-:S04]  /*05f0*/  FFMA R13, R12, R8, R3 ;  /* 0x000000080c0d7223 */ /* 0x000fc80000000003 */
[----:B------:R-:W-:-:S04]  /*0600*/  FFMA R8, R11, R13, R0 ;  /* 0x0000000d0b087223 */ /* 0x000fc80000000000 */
[----:B------:R-:W-:-:S05]  /*0610*/  FFMA R0, R12, R8, R13 ;  /* 0x000000080c007223 */ /* 0x000fca000000000d */
[----:B------:R-:W-:-:S04]  /*0620*/  SHF.R.U32.HI R3, RZ, 0x17, R0 ;  /* 0x00000017ff037819 */ /* 0x000fc80000011600 */
[----:B------:R-:W-:-:S05]  /*0630*/  LOP3.LUT R3, R3, 0xff, RZ, 0xc0, !PT ;  /* 0x000000ff03037812 */ /* 0x000fca00078ec0ff */
[----:B------:R-:W-:-:S04]  /*0640*/  IMAD.IADD R9, R3, 0x1, R7 ;  /* 0x0000000103097824 */ /* 0x000fc800078e0207 */
[----:B------:R-:W-:-:S05]  /*0650*/  VIADD R3, R9, 0xffffffff ;  /* 0xffffffff09037836 */ /* 0x000fca0000000000 */
[----:B------:R-:W-:-:S13]  /*0660*/  ISETP.GE.U32.AND P0, PT, R3, 0xfe, PT ;  /* 0x000000fe0300780c */ /* 0x000fda0003f06070 */
[----:B------:R-:W-:Y:S05]  /*0670*/  @!P0 BRA `(.L_x_20) ;  /* 0x0000000000808947 */ /* 0x000fea0003800000 */
[----:B------:R-:W-:-:S13]  /*0680*/  ISETP.GT.AND P0, PT, R9, 0xfe, PT ;  /* 0x000000fe0900780c */ /* 0x000fda0003f04270 */
[----:B------:R-:W-:Y:S05]  /*0690*/  @P0 BRA `(.L_x_21) ;  /* 0x00000000006c0947 */ /* 0x000fea0003800000 */
[----:B------:R-:W-:-:S13]  /*06a0*/  ISETP.GE.AND P0, PT, R9, 0x1, PT ;  /* 0x000000010900780c */ /* 0x000fda0003f06270 */
[----:B------:R-:W-:Y:S05]  /*06b0*/  @P0 BRA `(.L_x_22) ;  /* 0x0000000000740947 */ /* 0x000fea0003800000 */
[----:B------:R-:W-:Y:S02]  /*06c0*/  ISETP.GE.AND P0, PT, R9, -0x18, PT ;  /* 0xffffffe80900780c */ /* 0x000fe40003f06270 */
[----:B------:R-:W-:-:S11]  /*06d0*/  LOP3.LUT R0, R0, 0x80000000, RZ, 0xc0, !PT ;  /* 0x8000000000007812 */ /* 0x000fd600078ec0ff */
[----:B------:R-:W-:Y:S05]  /*06e0*/  @!P0 BRA `(.L_x_22) ;  /* 0x0000000000688947 */ /* 0x000fea0003800000 */
[CCC-:B------:R-:W-:Y:S01]  /*06f0*/  FFMA.RZ R3, R12.reuse, R8.reuse, R13.reuse ;  /* 0x000000080c037223 */ /* 0x1c0fe2000000c00d */
[CCC-:B------:R-:W-:Y:S01]  /*0700*/  FFMA.RM R6, R12.reuse, R8.reuse, R13.reuse ;  /* 0x000000080c067223 */ /* 0x1c0fe2000000400d */
[C---:B------:R-:W-:Y:S02]  /*0710*/  ISETP.NE.AND P2, PT, R9.reuse, RZ, PT ;  /* 0x000000ff0900720c */ /* 0x040fe40003f45270 */
[----:B------:R-:W-:Y:S02]  /*0720*/  ISETP.NE.AND P1, PT, R9, RZ, PT ;  /* 0x000000ff0900720c */ /* 0x000fe40003f25270 */
[----:B------:R-:W-:Y:S01]  /*0730*/  LOP3.LUT R7, R3, 0x7fffff, RZ, 0xc0, !PT ;  /* 0x007fffff03077812 */ /* 0x000fe200078ec0ff */
[----:B------:R-:W-:Y:S01]  /*0740*/  FFMA.RP R3, R12, R8, R13 ;  /* 0x000000080c037223 */ /* 0x000fe2000000800d */
[----:B------:R-:W-:Y:S02]  /*0750*/  VIADD R8, R9, 0x20 ;  /* 0x0000002009087836 */ /* 0x000fe40000000000 */
[----:B------:R-:W-:Y:S01]  /*0760*/  LOP3.LUT R7, R7, 0x800000, RZ, 0xfc, !PT ;  /* 0x0080000007077812 */ /* 0x000fe200078efcff */
[----:B------:R-:W-:Y:S01]  /*0770*/  IMAD.MOV R9, RZ, RZ, -R9 ;  /* 0x000000ffff097224 */ /* 0x000fe200078e0a09 */
[----:B------:R-:W-:-:S02]  /*0780*/  FSETP.NEU.FTZ.AND P0, PT, R3, R6, PT ;  /* 0x000000060300720b */ /* 0x000fc40003f1d000 */
[----:B------:R-:W-:Y:S02]  /*0790*/  SHF.L.U32 R8, R7, R8, RZ ;  /* 0x0000000807087219 */ /* 0x000fe400000006ff */
[----:B------:R-:W-:Y:S02]  /*07a0*/  SEL R6, R9, RZ, P2 ;  /* 0x000000ff09067207 */ /* 0x000fe40001000000 */
[----:B------:R-:W-:Y:S02]  /*07b0*/  ISETP.NE.AND P1, PT, R8, RZ, P1 ;  /* 0x000000ff0800720c */ /* 0x000fe40000f25270 */
[----:B------:R-:W-:Y:S02]  /*07c0*/  SHF.R.U32.HI R6, RZ, R6, R7 ;  /* 0x00000006ff067219 */ /* 0x000fe40000011607 */
[----:B------:R-:W-:Y:S02]  /*07d0*/  PLOP3.LUT P0, PT, P0, P1, PT, 0xf8, 0x8f ;  /* 0x00000000008f781c */ /* 0x000fe40000703f70 */
[----:B------:R-:W-:-:S02]  /*07e0*/  SHF.R.U32.HI R8, RZ, 0x1, R6 ;  /* 0x00000001ff087819 */ /* 0x000fc40000011606 */
[----:B------:R-:W-:-:S04]  /*07f0*/  SEL R3, RZ, 0x1, !P0 ;  /* 0x00000001ff037807 */ /* 0x000fc80004000000 */
[----:B------:R-:W-:-:S04]  /*0800*/  LOP3.LUT R3, R3, 0x1, R8, 0xf8, !PT ;  /* 0x0000000103037812 */ /* 0x000fc800078ef808 */
[----:B------:R-:W-:-:S05]  /*0810*/  LOP3.LUT R3, R3, R6, RZ, 0xc0, !PT ;  /* 0x0000000603037212 */ /* 0x000fca00078ec0ff */
[----:B------:R-:W-:-:S05]  /*0820*/  IMAD.IADD R3, R8, 0x1, R3 ;  /* 0x0000000108037824 */ /* 0x000fca00078e0203 */
[----:B------:R-:W-:Y:S01]  /*0830*/  LOP3.LUT R0, R3, R0, RZ, 0xfc, !PT ;  /* 0x0000000003007212 */ /* 0x000fe200078efcff */
[----:B------:R-:W-:Y:S06]  /*0840*/  BRA `(.L_x_22) ;  /* 0x0000000000107947 */ /* 0x000fec0003800000 */
.L_x_21:
[----:B------:R-:W-:-:S04]  /*0850*/  LOP3.LUT R0, R0, 0x80000000, RZ, 0xc0, !PT ;  /* 0x8000000000007812 */ /* 0x000fc800078ec0ff */
[----:B------:R-:W-:Y:S01]  /*0860*/  LOP3.LUT R0, R0, 0x7f800000, RZ, 0xfc, !PT ;  /* 0x7f80000000007812 */ /* 0x000fe200078efcff */
[----:B------:R-:W-:Y:S06]  /*0870*/  BRA `(.L_x_22) ;  /* 0x0000000000047947 */ /* 0x000fec0003800000 */
.L_x_20:
[----:B------:R-:W-:-:S07]  /*0880*/  IMAD R0, R7, 0x800000, R0 ;  /* 0x0080000007007824 */ /* 0x000fce00078e0200 */
.L_x_22:
[----:B------:R-:W-:Y:S05]  /*0890*/  BSYNC.RECONVERGENT B2 ;  /* 0x0000000000027941 */ /* 0x000fea0003800200 */
.L_x_19:
[----:B------:R-:W-:Y:S05]  /*08a0*/  BRA `(.L_x_23) ;  /* 0x0000000000207947 */ /* 0x000fea0003800000 */
.L_x_18:
[----:B------:R-:W-:-:S04]  /*08b0*/  LOP3.LUT R0, R9, 0x80000000, R8, 0x48, !PT ;  /* 0x8000000009007812 */ /* 0x000fc800078e4808 */
[----:B------:R-:W-:Y:S01]  /*08c0*/  LOP3.LUT R0, R0, 0x7f800000, RZ, 0xfc, !PT ;  /* 0x7f80000000007812 */ /* 0x000fe200078efcff */
[----:B------:R-:W-:Y:S06]  /*08d0*/  BRA `(.L_x_23) ;  /* 0x0000000000147947 */ /* 0x000fec0003800000 */
.L_x_17:
[----:B------:R-:W-:Y:S01]  /*08e0*/  LOP3.LUT R0, R9, 0x80000000, R8, 0x48, !PT ;  /* 0x8000000009007812 */ /* 0x000fe200078e4808 */
[----:B------:R-:W-:Y:S06]  /*08f0*/  BRA `(.L_x_23) ;  /* 0x00000000000c7947 */ /* 0x000fec0003800000 */
.L_x_16:
[----:B------:R-:W0:Y:S01]  /*0900*/  MUFU.RSQ R0, -QNAN ;  /* 0xffc0000000007908 */ /* 0x000e220000001400 */
[----:B------:R-:W-:Y:S05]  /*0910*/  BRA `(.L_x_23) ;  /* 0x0000000000047947 */ /* 0x000fea0003800000 */
.L_x_15:
[----:B------:R-:W-:-:S07]  /*0920*/  FADD.FTZ R0, R0, R3 ;  /* 0x0000000300007221 */ /* 0x000fce0000010000 */
.L_x_23:
[----:B------:R-:W-:Y:S05]  /*0930*/  BSYNC.RECONVERGENT B1 ;  /* 0x0000000000017941 */ /* 0x000fea0003800200 */
.L_x_13:
[----:B------:R-:W-:-:S04]  /*0940*/  IMAD.MOV.U32 R3, RZ, RZ, 0x0 ;  /* 0x00000000ff037424 */ /* 0x000fc800078e00ff */
[----:B0-----:R-:W-:Y:S05]  /*0950*/  RET.REL.NODEC R2 `(_Z8ComputeLPfii) ;  /* 0xfffffff402a87950 */ /* 0x001fea0003c3ffff */
.L_x_24:
        /* <DEDUP_REMOVED lines=10> */
.L_x_108:


//--------------------- .text._Z36New_Sequential_With_Partial_PivotingPfi --------------------------
	.section	.text._Z36New_Sequential_With_Partial_PivotingPfi,"ax",@progbits
	.align	128
        .global         _Z36New_Sequential_With_Partial_PivotingPfi
        .type           _Z36New_Sequential_With_Partial_PivotingPfi,@function
        .size           _Z36New_Sequential_With_Partial_PivotingPfi,(.L_x_109 - _Z36New_Sequential_With_Partial_PivotingPfi)
        .other          _Z36New_Sequential_With_Partial_PivotingPfi,@"STO_CUDA_ENTRY STV_DEFAULT"
_Z36New_Sequential_With_Partial_PivotingPfi:
.text._Z36New_Sequential_With_Partial_PivotingPfi:
[----:B------:R-:W-:Y:S08]  /*0000*/  LDC R1, c[0x0][0x37c] ;  /* 0x0000df00ff017b82 */ /* 0x000ff00000000800 */
[----:B------:R-:W0:Y:S02]  /*0010*/  LDC R8, c[0x0][0x388] ;  /* 0x0000e200ff087b82 */ /* 0x000e240000000800 */
[----:B0-----:R-:W-:-:S13]  /*0020*/  ISETP.GE.AND P0, PT, R8, 0x1, PT ;  /* 0x000000010800780c */ /* 0x001fda0003f06270 */
[----:B------:R-:W-:Y:S05]  /*0030*/  @!P0 EXIT ;  /* 0x000000000000894d */ /* 0x000fea0003800000 */
[C---:B------:R-:W-:Y:S01]  /*0040*/  IADD3 R4, PT, PT, R8.reuse, -0x1, RZ ;  /* 0xffffffff08047810 */ /* 0x040fe20007ffe0ff */
[----:B------:R-:W-:Y:S01]  /*0050*/  IMAD.MOV.U32 R9, RZ, RZ, RZ ;  /* 0x000000ffff097224 */ /* 0x000fe200078e00ff */
[C---:B------:R-:W-:Y:S01]  /*0060*/  LOP3.LUT R5, R8.reuse, 0xf, RZ, 0xc0, !PT ;  /* 0x0000000f08057812 */ /* 0x040fe200078ec0ff */
[----:B------:R-:W0:Y:S01]  /*0070*/  LDCU.U16 UR5, c[0x0][0x388] ;  /* 0x00007100ff0577ac */ /* 0x000e220008000400 */
[C---:B------:R-:W-:Y:S02]  /*0080*/  LOP3.LUT R6, R8.reuse, 0x7, RZ, 0xc0, !PT ;  /* 0x0000000708067812 */ /* 0x040fe400078ec0ff */
[C---:B------:R-:W-:Y:S01]  /*0090*/  LOP3.LUT R7, R8.reuse, 0x7ffffff0, RZ, 0xc0, !PT ;  /* 0x7ffffff008077812 */ /* 0x040fe200078ec0ff */
[----:B------:R-:W1:Y:S01]  /*00a0*/  LDCU.64 UR6, c[0x0][0x358] ;  /* 0x00006b00ff0677ac */ /* 0x000e620008000a00 */
[----:B------:R-:W-:Y:S02]  /*00b0*/  LOP3.LUT R8, R8, 0x3, RZ, 0xc0, !PT ;  /* 0x0000000308087812 */ /* 0x000fe400078ec0ff */
[----:B------:R-:W-:-:S02]  /*00c0*/  PRMT R10, RZ, 0x7610, R10 ;  /* 0x00007610ff0a7816 */ /* 0x000fc4000000000a */
[----:B------:R-:W-:-:S07]  /*00d0*/  PRMT R11, RZ, 0x7610, R11 ;  /* 0x00007610ff0b7816 */ /* 0x000fce000000000b */
.L_x_61:
[----:B--2---:R-:W2:Y:S01]  /*00e0*/  LDC R0, c[0x0][0x388] ;  /* 0x0000e200ff007b82 */ /* 0x004ea20000000800 */
[----:B01--4-:R-:W-:Y:S01]  /*00f0*/  LOP3.LUT R2, R11, 0x7, RZ, 0x3c, !PT ;  /* 0x000000070b027812 */ /* 0x013fe200078e3cff */
[----:B------:R-:W-:Y:S01]  /*0100*/  IMAD.IADD R13, R4, 0x1, -R9 ;  /* 0x00000001040d7824 */ /* 0x000fe200078e0a09 */
[----:B------:R-:W-:Y:S02]  /*0110*/  IADD3 R12, PT, PT, R9, 0x1, RZ ;  /* 0x00000001090c7810 */ /* 0x000fe40007ffe0ff */
[----:B------:R-:W-:Y:S02]  /*0120*/  R2UR UR4, R2 ;  /* 0x00000000020472ca */ /* 0x000fe400000e0000 */
[----:B------:R-:W-:Y:S01]  /*0130*/  LOP3.LUT R15, R10, 0x3, RZ, 0x3c, !PT ;  /* 0x000000030a0f7812 */ /* 0x000fe200078e3cff */
[----:B---3--:R-:W3:Y:S01]  /*0140*/  LDC.64 R18, c[0x0][0x380] ;  /* 0x0000e000ff127b82 */ /* 0x008ee20000000a00 */
[----:B------:R-:W-:-:S03]  /*0150*/  MOV R32, R9 ;  /* 0x0000000900207202 */ /* 0x000fc60000000f00 */
[----:B0-----:R-:W-:-:S06]  /*0160*/  VIADD R15, R15, UR5 ;  /* 0x000000050f0f7c36 */ /* 0x001fcc0008000000 */
[----:B------:R-:W-:-:S04]  /*0170*/  UIADD3 UR4, UPT, UPT, UR5, UR4, URZ ;  /* 0x0000000405047290 */ /* 0x000fc8000fffe0ff */
[----:B------:R-:W-:Y:S01]  /*0180*/  ULOP3.LUT UR8, UR4, 0x7, URZ, 0xc0, !UPT ;  /* 0x0000000704087892 */ /* 0x000fe2000f8ec0ff */
[-C--:B--2---:R-:W-:Y:S01]  /*0190*/  ISETP.GE.AND P0, PT, R12, R0.reuse, PT ;  /* 0x000000000c00720c */ /* 0x084fe20003f06270 */
[----:B------:R-:W-:Y:S02]  /*01a0*/  IMAD R14, R9, R0, RZ ;  /* 0x00000000090e7224 */ /* 0x000fe400078e02ff */
[----:B------:R-:W-:Y:S01]  /*01b0*/  UIADD3 UR9, UPT, UPT, UR8, -0x1, URZ ;  /* 0xffffffff08097890 */ /* 0x000fe2000fffe0ff */
[----:B------:R-:W-:Y:S02]  /*01c0*/  IMAD.IADD R22, R0, 0x1, -R9 ;  /* 0x0000000100167824 */ /* 0x000fe400078e0a09 */
[----:B------:R-:W-:-:S03]  /*01d0*/  IADD3 R17, PT, PT, R14, R9, RZ ;  /* 0x000000090e117210 */ /* 0x000fc60007ffe0ff */
[----:B------:R-:W-:Y:S02]  /*01e0*/  IADD3 R22, PT, PT, R22, -0x2, RZ ;  /* 0xfffffffe16167810 */ /* 0x000fe40007ffe0ff */
[----:B---3--:R-:W-:Y:S02]  /*01f0*/  IMAD.WIDE.U32 R16, R17, 0x4, R18 ;  /* 0x0000000411107825 */ /* 0x008fe400078e0012 */
[----:B------:R-:W-:Y:S05]  /*0200*/  @P0 BRA `(.L_x_25) ;  /* 0x0000000800140947 */ /* 0x000fea0003800000 */
[----:B-1----:R-:W2:Y:S01]  /*0210*/  LDG.E R26, desc[UR6][R16.64] ;  /* 0x00000006101a7981 */ /* 0x002ea2000c1e1900 */
[----:B------:R-:W-:Y:S01]  /*0220*/  ISETP.GE.U32.AND P0, PT, R22, 0x7, PT ;  /* 0x000000071600780c */ /* 0x000fe20003f06070 */
[----:B------:R-:W-:Y:S01]  /*0230*/  IMAD.MOV.U32 R23, RZ, RZ, R12 ;  /* 0x000000ffff177224 */ /* 0x000fe200078e000c */
[----:B------:R-:W-:Y:S01]  /*0240*/  MOV R32, R9 ;  /* 0x0000000900207202 */ /* 0x000fe20000000f00 */
[----:B--2---:R-:W-:-:S10]  /*0250*/  FADD R26, |R26|, -RZ ;  /* 0x800000ff1a1a7221 */ /* 0x004fd40000000200 */
[----:B------:R-:W-:Y:S05]  /*0260*/  @!P0 BRA `(.L_x_26) ;  /* 0x0000000400208947 */ /* 0x000fea0003800000 */
[C---:B------:R-:W-:Y:S01]  /*0270*/  IADD3 R31, PT, PT, R9.reuse, 0x3, RZ ;  /* 0x00000003091f7810 */ /* 0x040fe20007ffe0ff */
[C---:B------:R-:W-:Y:S01]  /*0280*/  VIADD R23, R9.reuse, 0x2 ;  /* 0x0000000209177836 */ /* 0x040fe20000000000 */
[C---:B------:R-:W-:Y:S01]  /*0290*/  IADD3 R35, PT, PT, R9.reuse, 0x5, RZ ;  /* 0x0000000509237810 */ /* 0x040fe20007ffe0ff */
[C---:B------:R-:W-:Y:S01]  /*02a0*/  VIADD R33, R9.reuse, 0x4 ;  /* 0x0000000409217836 */ /* 0x040fe20000000000 */
[C---:B------:R-:W-:Y:S01]  /*02b0*/  IADD3 R37, PT, PT, R9.reuse, 0x7, RZ ;  /* 0x0000000709257810 */ /* 0x040fe20007ffe0ff */
[----:B------:R-:W-:Y:S01]  /*02c0*/  VIADD R29, R9, 0x6 ;  /* 0x00000006091d7836 */ /* 0x000fe20000000000 */
[----:B------:R-:W-:Y:S01]  /*02d0*/  LOP3.LUT R2, R13, 0xfffffff8, RZ, 0xc0, !PT ;  /* 0xfffffff80d027812 */ /* 0x000fe200078ec0ff */
[----:B------:R-:W-:Y:S01]  /*02e0*/  VIADD R30, R9, 0x8 ;  /* 0x00000008091e7836 */ /* 0x000fe20000000000 */
[----:B------:R-:W-:Y:S01]  /*02f0*/  MOV R28, R9 ;  /* 0x00000009001c7202 */ /* 0x000fe20000000f00 */
[--C-:B------:R-:W-:Y:S01]  /*0300*/  IMAD R3, R12, R0, R9.reuse ;  /* 0x000000000c037224 */ /* 0x100fe200078e0209 */
[----:B------:R-:W-:Y:S01]  /*0310*/  IADD3 R2, PT, PT, -R2, RZ, RZ ;  /* 0x000000ff02027210 */ /* 0x000fe20007ffe1ff */
[----:B------:R-:W-:-:S02]  /*0320*/  IMAD.MOV.U32 R32, RZ, RZ, R9 ;  /* 0x000000ffff207224 */ /* 0x000fc400078e0009 */
[-CC-:B------:R-:W-:Y:S02]  /*0330*/  IMAD R23, R23, R0.reuse, R9.reuse ;  /* 0x0000000017177224 */ /* 0x180fe400078e0209 */
[-CC-:B------:R-:W-:Y:S02]  /*0340*/  IMAD R31, R31, R0.reuse, R9.reuse ;  /* 0x000000001f1f7224 */ /* 0x180fe400078e0209 */
[-CC-:B------:R-:W-:Y:S02]  /*0350*/  IMAD R33, R33, R0.reuse, R9.reuse ;  /* 0x0000000021217224 */ /* 0x180fe400078e0209 */
[-CC-:B------:R-:W-:Y:S02]  /*0360*/  IMAD R35, R35, R0.reuse, R9.reuse ;  /* 0x0000000023237224 */ /* 0x180fe400078e0209 */
[-CC-:B------:R-:W-:Y:S02]  /*0370*/  IMAD R29, R29, R0.reuse, R9.reuse ;  /* 0x000000001d1d7224 */ /* 0x180fe400078e0209 */
[----:B------:R-:W-:-:S02]  /*0380*/  IMAD R37, R37, R0, R9 ;  /* 0x0000000025257224 */ /* 0x000fc400078e0209 */
[----:B------:R-:W-:-:S07]  /*0390*/  IMAD R30, R30, R0, R9 ;  /* 0x000000001e1e7224 */ /* 0x000fce00078e0209 */
.L_x_27:
[----:B------:R-:W-:-:S05]  /*03a0*/  IMAD.WIDE.U32 R20, R3, 0x4, R18 ;  /* 0x0000000403147825 */ /* 0x000fca00078e0012 */
[----:B------:R0:W2:Y:S01]  /*03b0*/  LDG.E R27, desc[UR6][R20.64] ;  /* 0x00000006141b7981 */ /* 0x0000a2000c1e1900 */
[----:B------:R-:W-:-:S06]  /*03c0*/  IMAD.WIDE.U32 R24, R31, 0x4, R18 ;  /* 0x000000041f187825 */ /* 0x000fcc00078e0012 */
[----:B------:R-:W3:Y:S01]  /*03d0*/  LDG.E R24, desc[UR6][R24.64] ;  /* 0x0000000618187981 */ /* 0x000ee2000c1e1900 */
[----:B0-----:R-:W-:-:S05]  /*03e0*/  IMAD.WIDE.U32 R20, R23, 0x4, R18 ;  /* 0x0000000417147825 */ /* 0x001fca00078e0012 */
[----:B------:R-:W4:Y:S01]  /*03f0*/  LDG.E R34, desc[UR6][R20.64] ;  /* 0x0000000614227981 */ /* 0x000f22000c1e1900 */
[----:B--2---:R-:W-:-:S04]  /*0400*/  FSETP.GT.AND P5, PT, |R27|, R26, PT ;  /* 0x0000001a1b00720b */ /* 0x004fc80003fa4200 */
[----:B------:R-:W-:Y:S01]  /*0410*/  FSEL R36, |R27|, R26, P5 ;  /* 0x0000001a1b247208 */ /* 0x000fe20002800200 */
[----:B------:R-:W-:-:S06]  /*0420*/  IMAD.WIDE.U32 R26, R33, 0x4, R18 ;  /* 0x00000004211a7825 */ /* 0x000fcc00078e0012 */
[----:B------:R-:W2:Y:S01]  /*0430*/  LDG.E R26, desc[UR6][R26.64] ;  /* 0x000000061a1a7981 */ /* 0x000ea2000c1e1900 */
[----:B----4-:R-:W-:Y:S01]  /*0440*/  FSETP.GT.AND P0, PT, |R34|, R36, PT ;  /* 0x000000242200720b */ /* 0x010fe20003f04200 */
[----:B------:R-:W-:-:S03]  /*0450*/  IMAD.WIDE.U32 R20, R35, 0x4, R18 ;  /* 0x0000000423147825 */ /* 0x000fc600078e0012 */
[----:B------:R-:W-:Y:S02]  /*0460*/  FSEL R36, |R34|, R36, P0 ;  /* 0x0000002422247208 */ /* 0x000fe40000000200 */
[----:B------:R0:W4:Y:S02]  /*0470*/  LDG.E R34, desc[UR6][R20.64] ;  /* 0x0000000614227981 */ /* 0x000124000c1e1900 */
[----:B---3--:R-:W-:-:S04]  /*0480*/  FSETP.GT.AND P1, PT, |R24|, R36, PT ;  /* 0x000000241800720b */ /* 0x008fc80003f24200 */
[----:B------:R-:W-:Y:S01]  /*0490*/  FSEL R36, |R24|, R36, P1 ;  /* 0x0000002418247208 */ /* 0x000fe20000800200 */
[----:B------:R-:W-:-:S06]  /*04a0*/  IMAD.WIDE.U32 R24, R29, 0x4, R18 ;  /* 0x000000041d187825 */ /* 0x000fcc00078e0012 */
[----:B------:R-:W3:Y:S01]  /*04b0*/  LDG.E R24, desc[UR6][R24.64] ;  /* 0x0000000618187981 */ /* 0x000ee2000c1e1900 */
[----:B0-----:R-:W-:-:S06]  /*04c0*/  IMAD.WIDE.U32 R20, R30, 0x4, R18 ;  /* 0x000000041e147825 */ /* 0x001fcc00078e0012 */
[----:B------:R-:W5:Y:S01]  /*04d0*/  LDG.E R21, desc[UR6][R20.64] ;  /* 0x0000000614157981 */ /* 0x000f62000c1e1900 */
[----:B--2---:R-:W-:-:S04]  /*04e0*/  FSETP.GT.AND P2, PT, |R26|, R36, PT ;  /* 0x000000241a00720b */ /* 0x004fc80003f44200 */
[----:B------:R-:W-:Y:S01]  /*04f0*/  FSEL R36, |R26|, R36, P2 ;  /* 0x000000241a247208 */ /* 0x000fe20001000200 */
[----:B------:R-:W-:-:S06]  /*0500*/  IMAD.WIDE.U32 R26, R37, 0x4, R18 ;  /* 0x00000004251a7825 */ /* 0x000fcc00078e0012 */
[----:B------:R-:W2:Y:S01]  /*0510*/  LDG.E R26, desc[UR6][R26.64] ;  /* 0x000000061a1a7981 */ /* 0x000ea2000c1e1900 */
[----:B----4-:R-:W-:-:S04]  /*0520*/  FSETP.GT.AND P3, PT, |R34|, R36, PT ;  /* 0x000000242200720b */ /* 0x010fc80003f64200 */
[----:B------:R-:W-:Y:S01]  /*0530*/  FSEL R34, |R34|, R36, P3 ;  /* 0x0000002422227208 */ /* 0x000fe20001800200 */
[----:B------:R-:W-:-:S03]  /*0540*/  VIADD R2, R2, 0x8 ;  /* 0x0000000802027836 */ /* 0x000fc60000000000 */
[----:B---3--:R-:W-:Y:S01]  /*0550*/  FSETP.GT.AND P4, PT, |R24|, R34, PT ;  /* 0x000000221800720b */ /* 0x008fe20003f84200 */
[----:B------:R-:W-:-:S03]  /*0560*/  @P5 VIADD R32, R28, 0x1 ;  /* 0x000000011c205836 */ /* 0x000fc60000000000 */
[----:B------:R-:W-:Y:S02]  /*0570*/  FSEL R34, |R24|, R34, P4 ;  /* 0x0000002218227208 */ /* 0x000fe40002000200 */
[C---:B------:R-:W-:Y:S01]  /*0580*/  @P0 IADD3 R32, PT, PT, R28.reuse, 0x2, RZ ;  /* 0x000000021c200810 */ /* 0x040fe20007ffe0ff */
[----:B------:R-:W-:Y:S01]  /*0590*/  @P1 VIADD R32, R28, 0x3 ;  /* 0x000000031c201836 */ /* 0x000fe20000000000 */
[----:B------:R-:W-:Y:S02]  /*05a0*/  ISETP.NE.AND P1, PT, R2, RZ, PT ;  /* 0x000000ff0200720c */ /* 0x000fe40003f25270 */
[C---:B------:R-:W-:Y:S02]  /*05b0*/  @P2 IADD3 R32, PT, PT, R28.reuse, 0x4, RZ ;  /* 0x000000041c202810 */ /* 0x040fe40007ffe0ff */
[C---:B------:R-:W-:Y:S02]  /*05c0*/  @P3 IADD3 R32, PT, PT, R28.reuse, 0x5, RZ ;  /* 0x000000051c203810 */ /* 0x040fe40007ffe0ff */
[----:B------:R-:W-:Y:S01]  /*05d0*/  @P4 IADD3 R32, PT, PT, R28, 0x6, RZ ;  /* 0x000000061c204810 */ /* 0x000fe20007ffe0ff */
[C---:B------:R-:W-:Y:S01]  /*05e0*/  IMAD R3, R0.reuse, 0x8, R3 ;  /* 0x0000000800037824 */ /* 0x040fe200078e0203 */
[C---:B------:R-:W-:Y:S01]  /*05f0*/  LEA R23, R0.reuse, R23, 0x3 ;  /* 0x0000001700177211 */ /* 0x040fe200078e18ff */
[C---:B------:R-:W-:Y:S01]  /*0600*/  IMAD R31, R0.reuse, 0x8, R31 ;  /* 0x00000008001f7824 */ /* 0x040fe200078e021f */
[C---:B------:R-:W-:Y:S01]  /*0610*/  LEA R35, R0.reuse, R35, 0x3 ;  /* 0x0000002300237211 */ /* 0x040fe200078e18ff */
[C---:B------:R-:W-:Y:S01]  /*0620*/  IMAD R33, R0.reuse, 0x8, R33 ;  /* 0x0000000800217824 */ /* 0x040fe200078e0221 */
[C---:B------:R-:W-:Y:S01]  /*0630*/  LEA R37, R0.reuse, R37, 0x3 ;  /* 0x0000002500257211 */ /* 0x040fe200078e18ff */
[----:B------:R-:W-:-:S02]  /*0640*/  IMAD R29, R0, 0x8, R29 ;  /* 0x00000008001d7824 */ /* 0x000fc400078e021d */
[----:B------:R-:W-:Y:S01]  /*0650*/  IMAD R30, R0, 0x8, R30 ;  /* 0x00000008001e7824 */ /* 0x000fe200078e021e */
[----:B--2---:R-:W-:-:S04]  /*0660*/  FSETP.GT.AND P5, PT, |R26|, R34, PT ;  /* 0x000000221a00720b */ /* 0x004fc80003fa4200 */
[----:B------:R-:W-:-:S04]  /*0670*/  FSEL R26, |R26|, R34, P5 ;  /* 0x000000221a1a7208 */ /* 0x000fc80002800200 */
[----:B-----5:R-:W-:-:S05]  /*0680*/  FSETP.GT.AND P0, PT, |R21|, R26, PT ;  /* 0x0000001a1500720b */ /* 0x020fca0003f04200 */
[C---:B------:R-:W-:Y:S01]  /*0690*/  @P5 VIADD R32, R28.reuse, 0x7 ;  /* 0x000000071c205836 */ /* 0x040fe20000000000 */
[----:B------:R-:W-:Y:S02]  /*06a0*/  IADD3 R28, PT, PT, R28, 0x8, RZ ;  /* 0x000000081c1c7810 */ /* 0x000fe40007ffe0ff */
[----:B------:R-:W-:Y:S02]  /*06b0*/  FSEL R26, |R21|, R26, P0 ;  /* 0x0000001a151a7208 */ /* 0x000fe40000000200 */
[----:B------:R-:W-:Y:S01]  /*06c0*/  SEL R32, R28, R32, P0 ;  /* 0x000000201c207207 */ /* 0x000fe20000000000 */
[----:B------:R-:W-:Y:S06]  /*06d0*/  @P1 BRA `(.L_x_27) ;  /* 0xfffffffc00301947 */ /* 0x000fec000383ffff */
[----:B------:R-:W-:-:S07]  /*06e0*/  IADD3 R23, PT, PT, R28, 0x1, RZ ;  /* 0x000000011c177810 */ /* 0x000fce0007ffe0ff */
.L_x_26:
[----:B------:R-:W-:-:S13]  /*06f0*/  LOP3.LUT P0, RZ, R13, 0x7, RZ, 0xc0, !PT ;  /* 0x000000070dff7812 */ /* 0x000fda000780c0ff */
[----:B------:R-:W-:Y:S05]  /*0700*/  @!P0 BRA `(.L_x_25) ;  /* 0x0000000000d48947 */ /* 0x000fea0003800000 */
[----:B------:R-:W-:Y:S02]  /*0710*/  UISETP.GE.U32.AND UP0, UPT, UR9, 0x3, UPT ;  /* 0x000000030900788c */ /* 0x000fe4000bf06070 */
[----:B------:R-:W-:-:S07]  /*0720*/  ULOP3.LUT UP1, URZ, UR4, 0x3, URZ, 0xc0, !UPT ;  /* 0x0000000304ff7892 */ /* 0x000fce000f82c0ff */
[----:B------:R-:W-:Y:S05]  /*0730*/  BRA.U !UP0, `(.L_x_28) ;  /* 0x0000000108647547 */ /* 0x000fea000b800000 */
[----:B------:R-:W-:-:S04]  /*0740*/  IMAD R3, R23, R0, R9 ;  /* 0x0000000017037224 */ /* 0x000fc800078e0209 */
[----:B------:R-:W-:-:S04]  /*0750*/  IMAD.WIDE.U32 R28, R3, 0x4, R18 ;  /* 0x00000004031c7825 */ /* 0x000fc800078e0012 */
[----:B------:R-:W-:Y:S02]  /*0760*/  IMAD.IADD R3, R3, 0x1, R0 ;  /* 0x0000000103037824 */ /* 0x000fe400078e0200 */
[----:B------:R-:W2:Y:S02]  /*0770*/  LDG.E R29, desc[UR6][R28.64] ;  /* 0x000000061c1d7981 */ /* 0x000ea4000c1e1900 */
[C---:B------:R-:W-:Y:S01]  /*0780*/  IMAD.WIDE.U32 R24, R3.reuse, 0x4, R18 ;  /* 0x0000000403187825 */ /* 0x040fe200078e0012 */
[----:B------:R-:W-:-:S05]  /*0790*/  IADD3 R3, PT, PT, R3, R0, RZ ;  /* 0x0000000003037210 */ /* 0x000fca0007ffe0ff */
[----:B------:R-:W3:Y:S01]  /*07a0*/  LDG.E R25, desc[UR6][R24.64] ;  /* 0x0000000618197981 */ /* 0x000ee2000c1e1900 */
[----:B------:R-:W-:-:S04]  /*07b0*/  IMAD.WIDE.U32 R20, R3, 0x4, R18 ;  /* 0x0000000403147825 */ /* 0x000fc800078e0012 */
[----:B------:R-:W-:Y:S02]  /*07c0*/  IMAD.IADD R3, R3, 0x1, R0 ;  /* 0x0000000103037824 */ /* 0x000fe400078e0200 */
[----:B------:R-:W4:Y:S02]  /*07d0*/  LDG.E R21, desc[UR6][R20.64] ;  /* 0x0000000614157981 */ /* 0x000f24000c1e1900 */
[----:B------:R-:W-:-:S06]  /*07e0*/  IMAD.WIDE.U32 R2, R3, 0x4, R18 ;  /* 0x0000000403027825 */ /* 0x000fcc00078e0012 */
[----:B------:R-:W5:Y:S01]  /*07f0*/  LDG.E R3, desc[UR6][R2.64] ;  /* 0x0000000602037981 */ /* 0x000f62000c1e1900 */
[----:B--2---:R-:W-:-:S04]  /*0800*/  FSETP.GT.AND P0, PT, |R29|, R26, PT ;  /* 0x0000001a1d00720b */ /* 0x004fc80003f04200 */
[----:B------:R-:W-:Y:S02]  /*0810*/  FSEL R26, |R29|, R26, P0 ;  /* 0x0000001a1d1a7208 */ /* 0x000fe40000000200 */
[----:B------:R-:W-:Y:S02]  /*0820*/  SEL R32, R23, R32, P0 ;  /* 0x0000002017207207 */ /* 0x000fe40000000000 */
[----:B---3--:R-:W-:-:S04]  /*0830*/  FSETP.GT.AND P1, PT, |R25|, R26, PT ;  /* 0x0000001a1900720b */ /* 0x008fc80003f24200 */
[----:B------:R-:W-:-:S04]  /*0840*/  FSEL R26, |R25|, R26, P1 ;  /* 0x0000001a191a7208 */ /* 0x000fc80000800200 */
[----:B----4-:R-:W-:-:S04]  /*0850*/  FSETP.GT.AND P2, PT, |R21|, R26, PT ;  /* 0x0000001a1500720b */ /* 0x010fc80003f44200 */
[----:B------:R-:W-:Y:S02]  /*0860*/  FSEL R26, |R21|, R26, P2 ;  /* 0x0000001a151a7208 */ /* 0x000fe40001000200 */
[----:B------:R-:W-:Y:S02]  /*0870*/  @P1 IADD3 R32, PT, PT, R23, 0x1, RZ ;  /* 0x0000000117201810 */ /* 0x000fe40007ffe0ff */
[----:B-----5:R-:W-:-:S04]  /*0880*/  FSETP.GT.AND P3, PT, |R3|, R26, PT ;  /* 0x0000001a0300720b */ /* 0x020fc80003f64200 */
[----:B------:R-:W-:Y:S01]  /*0890*/  FSEL R26, |R3|, R26, P3 ;  /* 0x0000001a031a7208 */ /* 0x000fe20001800200 */
[----:B------:R-:W-:-:S08]  /*08a0*/  @P2 VIADD R32, R23, 0x2 ;  /* 0x0000000217202836 */ /* 0x000fd00000000000 */
[C---:B------:R-:W-:Y:S01]  /*08b0*/  @P3 IADD3 R32, PT, PT, R23.reuse, 0x3, RZ ;  /* 0x0000000317203810 */ /* 0x040fe20007ffe0ff */
[----:B------:R-:W-:-:S07]  /*08c0*/  VIADD R23, R23, 0x4 ;  /* 0x0000000417177836 */ /* 0x000fce0000000000 */
.L_x_28:
[----:B------:R-:W-:Y:S05]  /*08d0*/  BRA.U !UP1, `(.L_x_25) ;  /* 0x0000000109607547 */ /* 0x000fea000b800000 */
[----:B------:R-:W-:-:S04]  /*08e0*/  LOP3.LUT R2, R15, 0x3, RZ, 0xc0, !PT ;  /* 0x000000030f027812 */ /* 0x000fc800078ec0ff */
[----:B------:R-:W-:-:S13]  /*08f0*/  ISETP.NE.AND P1, PT, R2, 0x1, PT ;  /* 0x000000010200780c */ /* 0x000fda0003f25270 */
[----:B------:R-:W-:-:S04]  /*0900*/  @P1 IMAD R3, R23, R0, R9 ;  /* 0x0000000017031224 */ /* 0x000fc800078e0209 */
[C---:B------:R-:W-:Y:S01]  /*0910*/  @P1 IMAD.WIDE.U32 R20, R3.reuse, 0x4, R18 ;  /* 0x0000000403141825 */ /* 0x040fe200078e0012 */
[----:B------:R-:W-:-:S05]  /*0920*/  @P1 IADD3 R3, PT, PT, R3, R0, RZ ;  /* 0x0000000003031210 */ /* 0x000fca0007ffe0ff */
[----:B------:R-:W2:Y:S01]  /*0930*/  @P1 LDG.E R21, desc[UR6][R20.64] ;  /* 0x0000000614151981 */ /* 0x000ea2000c1e1900 */
[----:B------:R-:W-:-:S06]  /*0940*/  @P1 IMAD.WIDE.U32 R2, R3, 0x4, R18 ;  /* 0x0000000403021825 */ /* 0x000fcc00078e0012 */
[----:B------:R-:W3:Y:S01]  /*0950*/  @P1 LDG.E R2, desc[UR6][R2.64] ;  /* 0x0000000602021981 */ /* 0x000ee2000c1e1900 */
[----:B------:R-:W-:-:S04]  /*0960*/  LOP3.LUT R24, R15, 0x1, RZ, 0xc0, !PT ;  /* 0x000000010f187812 */ /* 0x000fc800078ec0ff */
[----:B------:R-:W-:Y:S02]  /*0970*/  ISETP.NE.U32.AND P2, PT, R24, 0x1, PT ;  /* 0x000000011800780c */ /* 0x000fe40003f45070 */
[----:B--2---:R-:W-:-:S04]  /*0980*/  @P1 FSETP.GT.AND P0, PT, |R21|, R26, PT ;  /* 0x0000001a1500120b */ /* 0x004fc80003f04200 */
[----:B------:R-:W-:Y:S02]  /*0990*/  @P1 FSEL R25, |R21|, R26, P0 ;  /* 0x0000001a15191208 */ /* 0x000fe40000000200 */
[----:B------:R-:W-:Y:S02]  /*09a0*/  @P1 SEL R24, R23, R32, P0 ;  /* 0x0000002017181207 */ /* 0x000fe40000000000 */
[----:B---3--:R-:W-:-:S13]  /*09b0*/  FSETP.GT.AND P3, PT, |R2|, R25, P1 ;  /* 0x000000190200720b */ /* 0x008fda0000f64200 */
[C---:B------:R-:W-:Y:S01]  /*09c0*/  @P3 VIADD R24, R23.reuse, 0x1 ;  /* 0x0000000117183836 */ /* 0x040fe20000000000 */
[----:B------:R-:W-:-:S05]  /*09d0*/  @P1 IADD3 R23, PT, PT, R23, 0x2, RZ ;  /* 0x0000000217171810 */ /* 0x000fca0007ffe0ff */
[----:B------:R-:W-:-:S04]  /*09e0*/  @!P2 IMAD R21, R23, R0, R9 ;  /* 0x000000001715a224 */ /* 0x000fc800078e0209 */
[----:B------:R-:W-:-:S06]  /*09f0*/  @!P2 IMAD.WIDE.U32 R20, R21, 0x4, R18 ;  /* 0x000000041514a825 */ /* 0x000fcc00078e0012 */
[----:B------:R-:W2:Y:S01]  /*0a00*/  @!P2 LDG.E R21, desc[UR6][R20.64] ;  /* 0x000000061415a981 */ /* 0x000ea2000c1e1900 */
[----:B------:R-:W-:Y:S01]  /*0a10*/  @P1 FSETP.GT.AND P0, PT, |R2|, R25, PT ;  /* 0x000000190200120b */ /* 0x000fe20003f04200 */
[----:B------:R-:W-:-:S03]  /*0a20*/  @P1 IMAD.MOV.U32 R32, RZ, RZ, R24 ;  /* 0x000000ffff201224 */ /* 0x000fc600078e0018 */
[----:B------:R-:W-:-:S04]  /*0a30*/  @P1 FSEL R26, |R2|, R25, P0 ;  /* 0x00000019021a1208 */ /* 0x000fc80000000200 */
[----:B--2---:R-:W-:-:S04]  /*0a40*/  @!P2 FSETP.GT.AND P0, PT, |R21|, R26, PT ;  /* 0x0000001a1500a20b */ /* 0x004fc80003f04200 */
[----:B------:R-:W-:-:S09]  /*0a50*/  @!P2 SEL R32, R23, R32, P0 ;  /* 0x000000201720a207 */ /* 0x000fd20000000000 */
.L_x_25:
[----:B------:R-:W-:-:S13]  /*0a60*/  ISETP.NE.AND P0, PT, R32, R9, PT ;  /* 0x000000092000720c */ /* 0x000fda0003f05270 */
[----:B------:R-:W-:Y:S05]  /*0a70*/  @!P0 BRA `(.L_x_29) ;  /* 0x0000000800d48947 */ /* 0x000fea0003800000 */
[----:B------:R-:W-:Y:S01]  /*0a80*/  ISETP.GE.U32.AND P0, PT, R4, 0xf, PT ;  /* 0x0000000f0400780c */ /* 0x000fe20003f06070 */
[----:B------:R-:W-:-:S12]  /*0a90*/  HFMA2 R23, -RZ, RZ, 0, 0 ;  /* 0x00000000ff177431 */ /* 0x000fd800000001ff */
[----:B------:R-:W-:Y:S05]  /*0aa0*/  @!P0 BRA `(.L_x_30) ;  /* 0x0000000400248947 */ /* 0x000fea0003800000 */
[----:B------:R-:W-:-:S07]  /*0ab0*/  IMAD.MOV.U32 R23, RZ, RZ, RZ ;  /* 0x000000ffff177224 */ /* 0x000fce00078e00ff */
.L_x_31:
[----:B-1----:R-:W-:Y:S01]  /*0ac0*/  IADD3 R21, PT, PT, R14, R23, RZ ;  /* 0x000000170e157210 */ /* 0x002fe20007ffe0ff */
[----:B------:R-:W-:-:S04]  /*0ad0*/  IMAD R3, R32, R0, R23 ;  /* 0x0000000020037224 */ /* 0x000fc800078e0217 */
[----:B------:R-:W-:-:S04]  /*0ae0*/  IMAD.WIDE R2, R3, 0x4, R18 ;  /* 0x0000000403027825 */ /* 0x000fc800078e0212 */
[----:B------:R-:W-:Y:S01]  /*0af0*/  IMAD.WIDE.U32 R20, R21, 0x4, R18 ;  /* 0x0000000415147825 */ /* 0x000fe200078e0012 */
[----:B-1----:R-:W2:Y:S04]  /*0b00*/  LDG.E R27, desc[UR6][R2.64] ;  /* 0x00000006021b7981 */ /* 0x002ea8000c1e1900 */
[----:B------:R-:W3:Y:S04]  /*0b10*/  LDG.E R25, desc[UR6][R20.64] ;  /* 0x0000000614197981 */ /* 0x000ee8000c1e1900 */
[----:B--2---:R0:W-:Y:S04]  /*0b20*/  STG.E desc[UR6][R20.64], R27 ;  /* 0x0000001b14007986 */ /* 0x0041e8000c101906 */
[----:B---3--:R1:W-:Y:S04]  /*0b30*/  STG.E desc[UR6][R2.64], R25 ;  /* 0x0000001902007986 */ /* 0x0083e8000c101906 */
[----:B------:R-:W2:Y:S04]  /*0b40*/  LDG.E R31, desc[UR6][R2.64+0x4] ;  /* 0x00000406021f7981 */ /* 0x000ea8000c1e1900 */
[----:B------:R-:W3:Y:S04]  /*0b50*/  LDG.E R29, desc[UR6][R20.64+0x4] ;  /* 0x00000406141d7981 */ /* 0x000ee8000c1e1900 */
[----:B--2---:R2:W-:Y:S04]  /*0b60*/  STG.E desc[UR6][R20.64+0x4], R31 ;  /* 0x0000041f14007986 */ /* 0x0045e8000c101906 */
[----:B---3--:R3:W-:Y:S04]  /*0b70*/  STG.E desc[UR6][R2.64+0x4], R29 ;  /* 0x0000041d02007986 */ /* 0x0087e8000c101906 */
[----:B------:R-:W4:Y:S04]  /*0b80*/  LDG.E R35, desc[UR6][R2.64+0x8] ;  /* 0x0000080602237981 */ /* 0x000f28000c1e1900 */
[----:B------:R-:W5:Y:S04]  /*0b90*/  LDG.E R33, desc[UR6][R20.64+0x8] ;  /* 0x0000080614217981 */ /* 0x000f68000c1e1900 */
[----:B----4-:R4:W-:Y:S04]  /*0ba0*/  STG.E desc[UR6][R20.64+0x8], R35 ;  /* 0x0000082314007986 */ /* 0x0109e8000c101906 */
[----:B-----5:R5:W-:Y:S04]  /*0bb0*/  STG.E desc[UR6][R2.64+0x8], R33 ;  /* 0x0000082102007986 */ /* 0x020be8000c101906 */
[----:B------:R-:W2:Y:S04]  /*0bc0*/  LDG.E R37, desc[UR6][R2.64+0xc] ;  /* 0x00000c0602257981 */ /* 0x000ea8000c1e1900 */
[----:B0-----:R-:W3:Y:S04]  /*0bd0*/  LDG.E R27, desc[UR6][R20.64+0xc] ;  /* 0x00000c06141b7981 */ /* 0x001ee8000c1e1900 */
[----:B--2---:R0:W-:Y:S04]  /*0be0*/  STG.E desc[UR6][R20.64+0xc], R37 ;  /* 0x00000c2514007986 */ /* 0x0041e8000c101906 */
[----:B---3--:R2:W-:Y:S04]  /*0bf0*/  STG.E desc[UR6][R2.64+0xc], R27 ;  /* 0x00000c1b02007986 */ /* 0x0085e8000c101906 */
[----:B------:R-:W3:Y:S04]  /*0c00*/  LDG.E R24, desc[UR6][R2.64+0x10] ;  /* 0x0000100602187981 */ /* 0x000ee8000c1e1900 */
[----:B-1----:R-:W4:Y:S04]  /*0c10*/  LDG.E R25, desc[UR6][R20.64+0x10] ;  /* 0x0000100614197981 */ /* 0x002f28000c1e1900 */
[----:B---3--:R1:W-:Y:S04]  /*0c20*/  STG.E desc[UR6][R20.64+0x10], R24 ;  /* 0x0000101814007986 */ /* 0x0083e8000c101906 */
[----:B----4-:R3:W-:Y:S04]  /*0c30*/  STG.E desc[UR6][R2.64+0x10], R25 ;  /* 0x0000101902007986 */ /* 0x0107e8000c101906 */
[----:B------:R-:W4:Y:S04]  /*0c40*/  LDG.E R31, desc[UR6][R2.64+0x14] ;  /* 0x00001406021f7981 */ /* 0x000f28000c1e1900 */
[----:B------:R-:W5:Y:S04]  /*0c50*/  LDG.E R29, desc[UR6][R20.64+0x14] ;  /* 0x00001406141d7981 */ /* 0x000f68000c1e1900 */
[----:B----4-:R4:W-:Y:S04]  /*0c60*/  STG.E desc[UR6][R20.64+0x14], R31 ;  /* 0x0000141f14007986 */ /* 0x0109e8000c101906 */
[----:B-----5:R5:W-:Y:S04]  /*0c70*/  STG.E desc[UR6][R2.64+0x14], R29 ;  /* 0x0000141d02007986 */ /* 0x020be8000c101906 */
[----:B------:R-:W2:Y:S04]  /*0c80*/  LDG.E R35, desc[UR6][R2.64+0x18] ;  /* 0x0000180602237981 */ /* 0x000ea8000c1e1900 */
[----:B------:R-:W3:Y:S04]  /*0c90*/  LDG.E R33, desc[UR6][R20.64+0x18] ;  /* 0x0000180614217981 */ /* 0x000ee8000c1e1900 */
[----:B--2---:R2:W-:Y:S04]  /*0ca0*/  STG.E desc[UR6][R20.64+0x18], R35 ;  /* 0x0000182314007986 */ /* 0x0045e8000c101906 */
[----:B---3--:R3:W-:Y:S04]  /*0cb0*/  STG.E desc[UR6][R2.64+0x18], R33 ;  /* 0x0000182102007986 */ /* 0x0087e8000c101906 */
[----:B0-----:R-:W4:Y:S04]  /*0cc0*/  LDG.E R37, desc[UR6][R2.64+0x1c] ;  /* 0x00001c0602257981 */ /* 0x001f28000c1e1900 */
[----:B------:R-:W5:Y:S04]  /*0cd0*/  LDG.E R27, desc[UR6][R20.64+0x1c] ;  /* 0x00001c06141b7981 */ /* 0x000f68000c1e1900 */
[----:B----4-:R0:W-:Y:S04]  /*0ce0*/  STG.E desc[UR6][R20.64+0x1c], R37 ;  /* 0x00001c2514007986 */ /* 0x0101e8000c101906 */
[----:B-----5:R4:W-:Y:S04]  /*0cf0*/  STG.E desc[UR6][R2.64+0x1c], R27 ;  /* 0x00001c1b02007986 */ /* 0x0209e8000c101906 */
[----:B-1----:R-:W5:Y:S04]  /*0d00*/  LDG.E R24, desc[UR6][R2.64+0x20] ;  /* 0x0000200602187981 */ /* 0x002f68000c1e1900 */
[----:B------:R-:W2:Y:S04]  /*0d10*/  LDG.E R25, desc[UR6][R20.64+0x20] ;  /* 0x0000200614197981 */ /* 0x000ea8000c1e1900 */
[----:B-----5:R1:W-:Y:S04]  /*0d20*/  STG.E desc[UR6][R20.64+0x20], R24 ;  /* 0x0000201814007986 */ /* 0x0203e8000c101906 */
[----:B--2---:R2:W-:Y:S04]  /*0d30*/  STG.E desc[UR6][R2.64+0x20], R25 ;  /* 0x0000201902007986 */ /* 0x0045e8000c101906 */
[----:B------:R-:W5:Y:S04]  /*0d40*/  LDG.E R31, desc[UR6][R2.64+0x24] ;  /* 0x00002406021f7981 */ /* 0x000f68000c1e1900 */
[----:B------:R-:W3:Y:S04]  /*0d50*/  LDG.E R29, desc[UR6][R20.64+0x24] ;  /* 0x00002406141d7981 */ /* 0x000ee8000c1e1900 */
[----:B-----5:R5:W-:Y:S04]  /*0d60*/  STG.E desc[UR6][R20.64+0x24], R31 ;  /* 0x0000241f14007986 */ /* 0x020be8000c101906 */
[----:B---3--:R3:W-:Y:S04]  /*0d70*/  STG.E desc[UR6][R2.64+0x24], R29 ;  /* 0x0000241d02007986 */ /* 0x0087e8000c101906 */
[----:B------:R-:W4:Y:S04]  /*0d80*/  LDG.E R35, desc[UR6][R2.64+0x28] ;  /* 0x0000280602237981 */ /* 0x000f28000c1e1900 */
[----:B------:R-:W2:Y:S04]  /*0d90*/  LDG.E R33, desc[UR6][R20.64+0x28] ;  /* 0x0000280614217981 */ /* 0x000ea8000c1e1900 */
[----:B----4-:R4:W-:Y:S04]  /*0da0*/  STG.E desc[UR6][R20.64+0x28], R35 ;  /* 0x0000282314007986 */ /* 0x0109e8000c101906 */
[----:B--2---:R2:W-:Y:S04]  /*0db0*/  STG.E desc[UR6][R2.64+0x28], R33 ;  /* 0x0000282102007986 */ /* 0x0045e8000c101906 */
[----:B0-----:R-:W5:Y:S04]  /*0dc0*/  LDG.E R37, desc[UR6][R2.64+0x2c] ;  /* 0x00002c0602257981 */ /* 0x001f68000c1e1900 */
[----:B------:R-:W3:Y:S04]  /*0dd0*/  LDG.E R27, desc[UR6][R20.64+0x2c] ;  /* 0x00002c06141b7981 */ /* 0x000ee8000c1e1900 */
[----:B-----5:R0:W-:Y:S04]  /*0de0*/  STG.E desc[UR6][R20.64+0x2c], R37 ;  /* 0x00002c2514007986 */ /* 0x0201e8000c101906 */
[----:B---3--:R3:W-:Y:S04]  /*0df0*/  STG.E desc[UR6][R2.64+0x2c], R27 ;  /* 0x00002c1b02007986 */ /* 0x0087e8000c101906 */
[----:B-1----:R-:W5:Y:S04]  /*0e00*/  LDG.E R24, desc[UR6][R2.64+0x30] ;  /* 0x0000300602187981 */ /* 0x002f68000c1e1900 */
[----:B------:R-:W4:Y:S04]  /*0e10*/  LDG.E R25, desc[UR6][R20.64+0x30] ;  /* 0x0000300614197981 */ /* 0x000f28000c1e1900 */
[----:B-----5:R1:W-:Y:S04]  /*0e20*/  STG.E desc[UR6][R20.64+0x30], R24 ;  /* 0x0000301814007986 */ /* 0x0203e8000c101906 */
[----:B----4-:R1:W-:Y:S04]  /*0e30*/  STG.E desc[UR6][R2.64+0x30], R25 ;  /* 0x0000301902007986 */ /* 0x0103e8000c101906 */
[----:B------:R-:W4:Y:S04]  /*0e40*/  LDG.E R31, desc[UR6][R2.64+0x34] ;  /* 0x00003406021f7981 */ /* 0x000f28000c1e1900 */
[----:B------:R-:W5:Y:S04]  /*0e50*/  LDG.E R29, desc[UR6][R20.64+0x34] ;  /* 0x00003406141d7981 */ /* 0x000f68000c1e1900 */
[----:B----4-:R1:W-:Y:S04]  /*0e60*/  STG.E desc[UR6][R20.64+0x34], R31 ;  /* 0x0000341f14007986 */ /* 0x0103e8000c101906 */
[----:B-----5:R1:W-:Y:S04]  /*0e70*/  STG.E desc[UR6][R2.64+0x34], R29 ;  /* 0x0000341d02007986 */ /* 0x0203e8000c101906 */
[----:B------:R-:W4:Y:S04]  /*0e80*/  LDG.E R35, desc[UR6][R2.64+0x38] ;  /* 0x0000380602237981 */ /* 0x000f28000c1e1900 */
[----:B--2---:R-:W2:Y:S04]  /*0e90*/  LDG.E R33, desc[UR6][R20.64+0x38] ;  /* 0x0000380614217981 */ /* 0x004ea8000c1e1900 */
[----:B----4-:R1:W-:Y:S04]  /*0ea0*/  STG.E desc[UR6][R20.64+0x38], R35 ;  /* 0x0000382314007986 */ /* 0x0103e8000c101906 */
[----:B--2---:R1:W-:Y:S04]  /*0eb0*/  STG.E desc[UR6][R2.64+0x38], R33 ;  /* 0x0000382102007986 */ /* 0x0043e8000c101906 */
[----:B0-----:R-:W2:Y:S04]  /*0ec0*/  LDG.E R37, desc[UR6][R2.64+0x3c] ;  /* 0x00003c0602257981 */ /* 0x001ea8000c1e1900 */
[----:B---3--:R-:W3:Y:S01]  /*0ed0*/  LDG.E R27, desc[UR6][R20.64+0x3c] ;  /* 0x00003c06141b7981 */ /* 0x008ee2000c1e1900 */
[----:B------:R-:W-:-:S05]  /*0ee0*/  VIADD R23, R23, 0x10 ;  /* 0x0000001017177836 */ /* 0x000fca0000000000 */
[----:B------:R-:W-:Y:S01]  /*0ef0*/  ISETP.NE.AND P0, PT, R23, R7, PT ;  /* 0x000000071700720c */ /* 0x000fe20003f05270 */
[----:B--2---:R1:W-:Y:S04]  /*0f00*/  STG.E desc[UR6][R20.64+0x3c], R37 ;  /* 0x00003c2514007986 */ /* 0x0043e8000c101906 */
[----:B---3--:R1:W-:Y:S08]  /*0f10*/  STG.E desc[UR6][R2.64+0x3c], R27 ;  /* 0x00003c1b02007986 */ /* 0x0083f0000c101906 */
[----:B------:R-:W-:Y:S05]  /*0f20*/  @P0 BRA `(.L_x_31) ;  /* 0xfffffff800e40947 */ /* 0x000fea000383ffff */
[----:B------:R-:W-:-:S07]  /*0f30*/  MOV R23, R7 ;  /* 0x0000000700177202 */ /* 0x000fce0000000f00 */
.L_x_30:
[----:B------:R-:W-:-:S13]  /*0f40*/  ISETP.NE.AND P0, PT, R5, RZ, PT ;  /* 0x000000ff0500720c */ /* 0x000fda0003f05270 */
[----:B------:R-:W-:Y:S05]  /*0f50*/  @!P0 BRA `(.L_x_29) ;  /* 0x00000004009c8947 */ /* 0x000fea0003800000 */
[----:B-1----:R-:W-:Y:S01]  /*0f60*/  VIADD R2, R5, 0xffffffff ;  /* 0xffffffff05027836 */ /* 0x002fe20000000000 */
[----:B------:R-:W-:-:S04]  /*0f70*/  ISETP.NE.AND P1, PT, R6, RZ, PT ;  /* 0x000000ff0600720c */ /* 0x000fc80003f25270 */
[----:B------:R-:W-:-:S13]  /*0f80*/  ISETP.GE.U32.AND P0, PT, R2, 0x7, PT ;  /* 0x000000070200780c */ /* 0x000fda0003f06070 */
[----:B------:R-:W-:Y:S05]  /*0f90*/  @!P0 BRA `(.L_x_32) ;  /* 0x0000000000a88947 */ /* 0x000fea0003800000 */
[----:B------:R-:W-:Y:S01]  /*0fa0*/  IMAD R21, R32, R0, R23 ;  /* 0x0000000020157224 */ /* 0x000fe200078e0217 */
[----:B------:R-:W-:Y:S01]  /*0fb0*/  IADD3 R25, PT, PT, R14, R23, RZ ;  /* 0x000000170e197210 */ /* 0x000fe20007ffe0ff */
[----:B------:R-:W0:Y:S02]  /*0fc0*/  LDC.64 R2, c[0x0][0x380] ;  /* 0x0000e000ff027b82 */ /* 0x000e240000000a00 */
[----:B------:R-:W-:-:S04]  /*0fd0*/  IMAD.WIDE R20, R21, 0x4, R18 ;  /* 0x0000000415147825 */ /* 0x000fc800078e0212 */
[----:B------:R-:W-:Y:S01]  /*0fe0*/  IMAD.WIDE.U32 R24, R25, 0x4, R18 ;  /* 0x0000000419187825 */ /* 0x000fe200078e0012 */
[----:B------:R-:W2:Y:S04]  /*0ff0*/  LDG.E R29, desc[UR6][R20.64] ;  /* 0x00000006141d7981 */ /* 0x000ea8000c1e1900 */
[----:B------:R-:W3:Y:S01]  /*1000*/  LDG.E R27, desc[UR6][R24.64] ;  /* 0x00000006181b7981 */ /* 0x000ee2000c1e1900 */
[----:B------:R-:W-:-:S05]  /*1010*/  IADD3 R26, P0, PT, R14, R23, RZ ;  /* 0x000000170e1a7210 */ /* 0x000fca0007f1e0ff */
[----:B------:R-:W-:Y:S01]  /*1020*/  IMAD.X R28, RZ, RZ, RZ, P0 ;  /* 0x000000ffff1c7224 */ /* 0x000fe200000e06ff */
[----:B0-----:R-:W-:-:S04]  /*1030*/  LEA R2, P0, R26, R2, 0x2 ;  /* 0x000000021a027211 */ /* 0x001fc800078010ff */
[----:B------:R-:W-:Y:S01]  /*1040*/  LEA.HI.X R3, R26, R3, R28, 0x2, P0 ;  /* 0x000000031a037211 */ /* 0x000fe200000f141c */
        /* <DEDUP_REMOVED lines=12> */
[----:B--2---:R-:W-:Y:S04]  /*1110*/  STG.E desc[UR6][R2.64+0xc], R26 ;  /* 0x00000c1a02007986 */ /* 0x004fe8000c101906 */
[----:B---3--:R0:W-:Y:S04]  /*1120*/  STG.E desc[UR6][R20.64+0xc], R25 ;  /* 0x00000c1914007986 */ /* 0x0081e8000c101906 */
[----:B------:R-:W2:Y:S04]  /*1130*/  LDG.E R29, desc[UR6][R20.64+0x10] ;  /* 0x00001006141d7981 */ /* 0x000ea8000c1e1900 */
[----:B-1----:R-:W3:Y:S04]  /*1140*/  LDG.E R27, desc[UR6][R2.64+0x10] ;  /* 0x00001006021b7981 */ /* 0x002ee8000c1e1900 */
[----:B--2---:R1:W-:Y:S04]  /*1150*/  STG.E desc[UR6][R2.64+0x10], R29 ;  /* 0x0000101d02007986 */ /* 0x0043e8000c101906 */
[----:B---3--:R1:W-:Y:S04]  /*1160*/  STG.E desc[UR6][R20.64+0x10], R27 ;  /* 0x0000101b14007986 */ /* 0x0083e8000c101906 */
[----:B------:R-:W2:Y:S04]  /*1170*/  LDG.E R33, desc[UR6][R20.64+0x14] ;  /* 0x0000140614217981 */ /* 0x000ea8000c1e1900 */
[----:B------:R-:W3:Y:S04]  /*1180*/  LDG.E R31, desc[UR6][R2.64+0x14] ;  /* 0x00001406021f7981 */ /* 0x000ee8000c1e1900 */
[----:B--2---:R1:W-:Y:S04]  /*1190*/  STG.E desc[UR6][R2.64+0x14], R33 ;  /* 0x0000142102007986 */ /* 0x0043e8000c101906 */
[----:B---3--:R1:W-:Y:S04]  /*11a0*/  STG.E desc[UR6][R20.64+0x14], R31 ;  /* 0x0000141f14007986 */ /* 0x0083e8000c101906 */
[----:B----4-:R-:W2:Y:S04]  /*11b0*/  LDG.E R37, desc[UR6][R20.64+0x18] ;  /* 0x0000180614257981 */ /* 0x010ea8000c1e1900 */
[----:B-----5:R-:W3:Y:S04]  /*11c0*/  LDG.E R35, desc[UR6][R2.64+0x18] ;  /* 0x0000180602237981 */ /* 0x020ee8000c1e1900 */
[----:B--2---:R1:W-:Y:S04]  /*11d0*/  STG.E desc[UR6][R2.64+0x18], R37 ;  /* 0x0000182502007986 */ /* 0x0043e8000c101906 */
[----:B---3--:R1:W-:Y:S04]  /*11e0*/  STG.E desc[UR6][R20.64+0x18], R35 ;  /* 0x0000182314007986 */ /* 0x0083e8000c101906 */
[----:B------:R-:W2:Y:S04]  /*11f0*/  LDG.E R24, desc[UR6][R20.64+0x1c] ;  /* 0x00001c0614187981 */ /* 0x000ea8000c1e1900 */
[----:B0-----:R-:W3:Y:S01]  /*1200*/  LDG.E R25, desc[UR6][R2.64+0x1c] ;  /* 0x00001c0602197981 */ /* 0x001ee2000c1e1900 */
[----:B------:R-:W-:-:S03]  /*1210*/  IADD3 R23, PT, PT, R23, 0x8, RZ ;  /* 0x0000000817177810 */ /* 0x000fc60007ffe0ff */
[----:B--2---:R1:W-:Y:S04]  /*1220*/  STG.E desc[UR6][R2.64+0x1c], R24 ;  /* 0x00001c1802007986 */ /* 0x0043e8000c101906 */
[----:B---3--:R1:W-:Y:S02]  /*1230*/  STG.E desc[UR6][R20.64+0x1c], R25 ;  /* 0x00001c1914007986 */ /* 0x0083e4000c101906 */
.L_x_32:
        /* <DEDUP_REMOVED lines=22> */
[----:B------:R-:W2:Y:S04]  /*13a0*/  LDG.E R37, desc[UR6][R20.64+0x8] ;  /* 0x0000080614257981 */ /* 0x000ea8000c1e1900 */
[----:B------:R-:W3:Y:S04]  /*13b0*/  LDG.E R35, desc[UR6][R2.64+0x8] ;  /* 0x0000080602237981 */ /* 0x000ee8000c1e1900 */
[----:B--2---:R1:W-:Y:S04]  /*13c0*/  STG.E desc[UR6][R2.64+0x8], R37 ;  /* 0x0000082502007986 */ /* 0x0043e8000c101906 */
[----:B---3--:R1:W-:Y:S04]  /*13d0*/  STG.E desc[UR6][R20.64+0x8], R35 ;  /* 0x0000082314007986 */ /* 0x0083e8000c101906 */
[----:B------:R-:W2:Y:S04]  /*13e0*/  LDG.E R26, desc[UR6][R20.64+0xc] ;  /* 0x00000c06141a7981 */ /* 0x000ea8000c1e1900 */
[----:B0-----:R-:W3:Y:S01]  /*13f0*/  LDG.E R25, desc[UR6][R2.64+0xc] ;  /* 0x00000c0602197981 */ /* 0x001ee2000c1e1900 */
[----:B------:R-:W-:-:S03]  /*1400*/  IADD3 R23, PT, PT, R23, 0x4, RZ ;  /* 0x0000000417177810 */ /* 0x000fc60007ffe0ff */
[----:B--2---:R1:W-:Y:S04]  /*1410*/  STG.E desc[UR6][R2.64+0xc], R26 ;  /* 0x00000c1a02007986 */ /* 0x0043e8000c101906 */
[----:B---3--:R1:W-:Y:S02]  /*1420*/  STG.E desc[UR6][R20.64+0xc], R25 ;  /* 0x00000c1914007986 */ /* 0x0083e4000c101906 */
.L_x_33:
[----:B------:R-:W-:Y:S05]  /*1430*/  @!P1 BRA `(.L_x_29) ;  /* 0x0000000000649947 */ /* 0x000fea0003800000 */
[--C-:B-1----:R-:W-:Y:S02]  /*1440*/  IMAD R3, R32, R0, R23.reuse ;  /* 0x0000000020037224 */ /* 0x102fe400078e0217 */
[----:B------:R-:W-:Y:S02]  /*1450*/  IMAD.IADD R21, R14, 0x1, R23 ;  /* 0x000000010e157824 */ /* 0x000fe400078e0217 */
[----:B------:R-:W-:-:S04]  /*1460*/  IMAD.WIDE R2, R3, 0x4, R18 ;  /* 0x0000000403027825 */ /* 0x000fc800078e0212 */
[----:B------:R-:W-:Y:S01]  /*1470*/  IMAD.WIDE.U32 R18, R21, 0x4, R18 ;  /* 0x0000000415127825 */ /* 0x000fe200078e0012 */
[----:B------:R-:W2:Y:S04]  /*1480*/  LDG.E R25, desc[UR6][R2.64] ;  /* 0x0000000602197981 */ /* 0x000ea8000c1e1900 */
[----:B------:R-:W3:Y:S01]  /*1490*/  LDG.E R21, desc[UR6][R18.64] ;  /* 0x0000000612157981 */ /* 0x000ee2000c1e1900 */
[----:B------:R-:W-:-:S03]  /*14a0*/  ISETP.NE.AND P0, PT, R8, 0x1, PT ;  /* 0x000000010800780c */ /* 0x000fc60003f05270 */
[----:B--2---:R0:W-:Y:S04]  /*14b0*/  STG.E desc[UR6][R18.64], R25 ;  /* 0x0000001912007986 */ /* 0x0041e8000c101906 */
[----:B---3--:R0:W-:Y:S06]  /*14c0*/  STG.E desc[UR6][R2.64], R21 ;  /* 0x0000001502007986 */ /* 0x0081ec000c101906 */
[----:B------:R-:W-:Y:S05]  /*14d0*/  @!P0 BRA `(.L_x_29) ;  /* 0x00000000003c8947 */ /* 0x000fea0003800000 */
[----:B0-----:R-:W0:Y:S01]  /*14e0*/  LDC.64 R18, c[0x0][0x380] ;  /* 0x0000e000ff127b82 */ /* 0x001e220000000a00 */
[----:B------:R-:W-:Y:S02]  /*14f0*/  IADD3 R20, P0, PT, R14, R23, RZ ;  /* 0x000000170e147210 */ /* 0x000fe40007f1e0ff */
[----:B------:R-:W2:Y:S02]  /*1500*/  LDG.E R23, desc[UR6][R2.64+0x4] ;  /* 0x0000040602177981 */ /* 0x000ea4000c1e1900 */
[----:B------:R-:W-:Y:S02]  /*1510*/  IADD3.X R21, PT, PT, RZ, RZ, RZ, P0, !PT ;  /* 0x000000ffff157210 */ /* 0x000fe400007fe4ff */
[----:B0-----:R-:W-:-:S04]  /*1520*/  LEA R18, P0, R20, R18, 0x2 ;  /* 0x0000001214127211 */ /* 0x001fc800078010ff */
[----:B------:R-:W-:-:S05]  /*1530*/  LEA.HI.X R19, R20, R19, R21, 0x2, P0 ;  /* 0x0000001314137211 */ /* 0x000fca00000f1415 */
[----:B------:R-:W3:Y:S01]  /*1540*/  LDG.E R21, desc[UR6][R18.64+0x4] ;  /* 0x0000040612157981 */ /* 0x000ee2000c1e1900 */
[----:B------:R-:W-:-:S03]  /*1550*/  ISETP.NE.AND P0, PT, R8, 0x2, PT ;  /* 0x000000020800780c */ /* 0x000fc60003f05270 */
[----:B--2---:R2:W-:Y:S04]  /*1560*/  STG.E desc[UR6][R18.64+0x4], R23 ;  /* 0x0000041712007986 */ /* 0x0045e8000c101906 */
[----:B---3--:R2:W-:Y:S06]  /*1570*/  STG.E desc[UR6][R2.64+0x4], R21 ;  /* 0x0000041502007986 */ /* 0x0085ec000c101906 */
[----:B------:R-:W-:Y:S05]  /*1580*/  @!P0 BRA `(.L_x_29) ;  /* 0x0000000000108947 */ /* 0x000fea0003800000 */
[----:B--2---:R-:W2:Y:S04]  /*1590*/  LDG.E R23, desc[UR6][R2.64+0x8] ;  /* 0x0000080602177981 */ /* 0x004ea8000c1e1900 */
[----:B------:R-:W3:Y:S04]  /*15a0*/  LDG.E R21, desc[UR6][R18.64+0x8] ;  /* 0x0000080612157981 */ /* 0x000ee8000c1e1900 */
[----:B--2---:R4:W-:Y:S04]  /*15b0*/  STG.E desc[UR6][R18.64+0x8], R23 ;  /* 0x0000081712007986 */ /* 0x0049e8000c101906 */
[----:B---3--:R4:W-:Y:S02]  /*15c0*/  STG.E desc[UR6][R2.64+0x8], R21 ;  /* 0x0000081502007986 */ /* 0x0089e4000c101906 */
.L_x_29:
[----:B------:R-:W-:Y:S01]  /*15d0*/  BAR.SYNC.DEFER_BLOCKING 0x0 ;  /* 0x0000000000007b1d */ /* 0x000fe20000010000 */
[----:B------:R-:W-:-:S13]  /*15e0*/  ISETP.GE.AND P0, PT, R12, R0, PT ;  /* 0x000000000c00720c */ /* 0x000fda0003f06270 */
[----:B------:R-:W-:Y:S05]  /*15f0*/  @P0 BRA `(.L_x_34) ;  /* 0x0000001800b80947 */ /* 0x000fea0003800000 */
[----:B------:R-:W-:Y:S01]  /*1600*/  ISETP.GE.U32.AND P0, PT, R22, 0x7, PT ;  /* 0x000000071600780c */ /* 0x000fe20003f06070 */
[----:B-1----:R-:W-:Y:S01]  /*1610*/  IMAD.MOV.U32 R24, RZ, RZ, R12 ;  /* 0x000000ffff187224 */ /* 0x002fe200078e000c */
[----:B--2-4-:R-:W-:-:S11]  /*1620*/  LOP3.LUT R23, R13, 0x7, RZ, 0xc0, !PT ;  /* 0x000000070d177812 */ /* 0x014fd600078ec0ff */
[----:B------:R-:W-:Y:S05]  /*1630*/  @!P0 BRA `(.L_x_35) ;  /* 0x0000000800408947 */ /* 0x000fea0003800000 */
[----:B0-----:R-:W-:Y:S01]  /*1640*/  LOP3.LUT R25, R13, 0xfffffff8, RZ, 0xc0, !PT ;  /* 0xfffffff80d197812 */ /* 0x001fe200078ec0ff */
[----:B------:R-:W0:Y:S01]  /*1650*/  LDCU UR10, c[0x0][0x388] ;  /* 0x00007100ff0a77ac */ /* 0x000e220008000800 */
[----:B------:R-:W-:Y:S01]  /*1660*/  MOV R24, R12 ;  /* 0x0000000c00187202 */ /* 0x000fe20000000f00 */
[----:B------:R-:W-:-:S06]  /*1670*/  UMOV UR4, URZ ;  /* 0x000000ff00047c82 */ /* 0x000fcc0008000000 */
.L_x_44:
[----:B-1----:R-:W1:Y:S01]  /*1680*/  LDC.64 R18, c[0x0][0x380] ;  /* 0x0000e000ff127b82 */ /* 0x002e620000000a00 */
[----:B------:R-:W2:Y:S01]  /*1690*/  LDG.E R26, desc[UR6][R16.64] ;  /* 0x00000006101a7981 */ /* 0x000ea2000c1e1900 */
[----:B0-----:R-:W-:-:S04]  /*16a0*/  IMAD R20, R24, UR10, R9 ;  /* 0x0000000a18147c24 */ /* 0x001fc8000f8e0209 */
[----:B-1----:R-:W-:-:S05]  /*16b0*/  IMAD.WIDE.U32 R18, R20, 0x4, R18 ;  /* 0x0000000414127825 */ /* 0x002fca00078e0012 */
[----:B------:R-:W3:Y:S01]  /*16c0*/  LDG.E R3, desc[UR6][R18.64] ;  /* 0x0000000612037981 */ /* 0x000ee2000c1e1900 */
[----:B------:R-:W-:-:S06]  /*16d0*/  UIADD3 UR4, UPT, UPT, UR4, 0x8, URZ ;  /* 0x0000000804047890 */ /* 0x000fcc000fffe0ff */
[----:B------:R-:W-:Y:S01]  /*16e0*/  ISETP.NE.AND P2, PT, R25, UR4, PT ;  /* 0x0000000419007c0c */ /* 0x000fe2000bf45270 */
[----:B--2---:R-:W0:Y:S02]  /*16f0*/  MUFU.RCP R0, R26 ;  /* 0x0000001a00007308 */ /* 0x004e240000001000 */
[----:B0-----:R-:W-:-:S04]  /*1700*/  FFMA R21, -R26, R0, 1 ;  /* 0x3f8000001a157423 */ /* 0x001fc80000000100 */
[----:B------:R-:W-:Y:S02]  /*1710*/  FFMA R0, R0, R21, R0 ;  /* 0x0000001500007223 */ /* 0x000fe40000000000 */
[----:B---3--:R-:W0:Y:S02]  /*1720*/  FCHK P0, R3, R26 ;  /* 0x0000001a03007302 */ /* 0x008e240000000000 */
[----:B------:R-:W-:-:S04]  /*1730*/  FFMA R21, R3, R0, RZ ;  /* 0x0000000003157223 */ /* 0x000fc800000000ff */
[----:B------:R-:W-:-:S04]  /*1740*/  FFMA R2, -R26, R21, R3 ;  /* 0x000000151a027223 */ /* 0x000fc80000000103 */
[----:B------:R-:W-:Y:S01]  /*1750*/  FFMA R0, R0, R2, R21 ;  /* 0x0000000200007223 */ /* 0x000fe20000000015 */
[----:B0-----:R-:W-:Y:S06]  /*1760*/  @!P0 BRA `(.L_x_36) ;  /* 0x00000000000c8947 */ /* 0x001fec0003800000 */
[----:B------:R-:W-:Y:S01]  /*1770*/  IMAD.MOV.U32 R0, RZ, RZ, R26 ;  /* 0x000000ffff007224 */ /* 0x000fe200078e001a */
[----:B------:R-:W-:-:S07]  /*1780*/  MOV R2, 0x17a0 ;  /* 0x000017a000027802 */ /* 0x000fce0000000f00 */
[----:B------:R-:W-:Y:S05]  /*1790*/  CALL.REL.NOINC `($__internal_1_$__cuda_sm3x_div_rn_noftz_f32_slowpath) ;  /* 0x0000001800687944 */ /* 0x000fea0003c00000 */
.L_x_36:
[----:B------:R-:W0:Y:S01]  /*17a0*/  LDC.64 R34, c[0x0][0x380] ;  /* 0x0000e000ff227b82 */ /* 0x000e220000000a00 */
[----:B------:R1:W-:Y:S04]  /*17b0*/  STG.E desc[UR6][R18.64], R0 ;  /* 0x0000000012007986 */ /* 0x0003e8000c101906 */
[----:B------:R-:W2:Y:S01]  /*17c0*/  LDG.E R28, desc[UR6][R16.64] ;  /* 0x00000006101c7981 */ /* 0x000ea2000c1e1900 */
[----:B------:R-:W-:-:S05]  /*17d0*/  IADD3 R20, PT, PT, R20, UR10, RZ ;  /* 0x0000000a14147c10 */ /* 0x000fca000fffe0ff */
[----:B0-----:R-:W-:-:S05]  /*17e0*/  IMAD.WIDE.U32 R34, R20, 0x4, R34 ;  /* 0x0000000414227825 */ /* 0x001fca00078e0022 */
[----:B------:R-:W3:Y:S01]  /*17f0*/  LDG.E R3, desc[UR6][R34.64] ;  /* 0x0000000622037981 */ /* 0x000ee2000c1e1900 */
[----:B--2---:R-:W0:Y:S02]  /*1800*/  MUFU.RCP R2, R28 ;  /* 0x0000001c00027308 */ /* 0x004e240000001000 */
[----:B0-----:R-:W-:-:S04]  /*1810*/  FFMA R21, -R28, R2, 1 ;  /* 0x3f8000001c157423 */ /* 0x001fc80000000102 */
[----:B------:R-:W-:Y:S02]  /*1820*/  FFMA R2, R2, R21, R2 ;  /* 0x0000001502027223 */ /* 0x000fe40000000002 */
[----:B---3--:R-:W0:Y:S02]  /*1830*/  FCHK P0, R3, R28 ;  /* 0x0000001c03007302 */ /* 0x008e240000000000 */
[----:B------:R-:W-:-:S04]  /*1840*/  FFMA R21, R3, R2, RZ ;  /* 0x0000000203157223 */ /* 0x000fc800000000ff */
[----:B------:R-:W-:-:S04]  /*1850*/  FFMA R26, -R28, R21, R3 ;  /* 0x000000151c1a7223 */ /* 0x000fc80000000103 */
[----:B-1----:R-:W-:Y:S01]  /*1860*/  FFMA R0, R2, R26, R21 ;  /* 0x0000001a02007223 */ /* 0x002fe20000000015 */
[----:B0-----:R-:W-:Y:S06]  /*1870*/  @!P0 BRA `(.L_x_37) ;  /* 0x00000000000c8947 */ /* 0x001fec0003800000 */
[----:B------:R-:W-:Y:S01]  /*1880*/  IMAD.MOV.U32 R0, RZ, RZ, R28 ;  /* 0x000000ffff007224 */ /* 0x000fe200078e001c */
[----:B------:R-:W-:-:S07]  /*1890*/  MOV R2, 0x18b0 ;  /* 0x000018b000027802 */ /* 0x000fce0000000f00 */
[----:B------:R-:W-:Y:S05]  /*18a0*/  CALL.REL.NOINC `($__internal_1_$__cuda_sm3x_div_rn_noftz_f32_slowpath) ;  /* 0x0000001800247944 */ /* 0x000fea0003c00000 */
.L_x_37:
        /* <DEDUP_REMOVED lines=17> */
.L_x_38:
        /* <DEDUP_REMOVED lines=17> */
.L_x_39:
        /* <DEDUP_REMOVED lines=17> */
.L_x_40:
        /* <DEDUP_REMOVED lines=17> */
.L_x_41:
        /* <DEDUP_REMOVED lines=17> */
.L_x_42:
        /* <DEDUP_REMOVED lines=17> */
.L_x_43:
[----:B------:R1:W-:Y:S01]  /*1f10*/  STG.E desc[UR6][R20.64], R0 ;  /* 0x0000000014007986 */ /* 0x0003e2000c101906 */
[----:B------:R-:W-:Y:S01]  /*1f20*/  IADD3 R24, PT, PT, R24, 0x8, RZ ;  /* 0x0000000818187810 */ /* 0x000fe20007ffe0ff */
[----:B------:R-:W-:Y:S06]  /*1f30*/  @P2 BRA `(.L_x_44) ;  /* 0xfffffff400d02947 */ /* 0x000fec000383ffff */
.L_x_35:
[----:B------:R-:W-:-:S13]  /*1f40*/  ISETP.NE.AND P0, PT, R23, RZ, PT ;  /* 0x000000ff1700720c */ /* 0x000fda0003f05270 */
[----:B------:R-:W-:Y:S05]  /*1f50*/  @!P0 BRA `(.L_x_45) ;  /* 0x0000000800288947 */ /* 0x000fea0003800000 */
[----:B------:R-:W-:-:S09]  /*1f60*/  UISETP.GE.U32.AND UP0, UPT, UR9, 0x3, UPT ;  /* 0x000000030900788c */ /* 0x000fd2000bf06070 */
[----:B------:R-:W-:Y:S05]  /*1f70*/  BRA.U !UP0, `(.L_x_46) ;  /* 0x0000000508247547 */ /* 0x000fea000b800000 */
[----:B01----:R-:W0:Y:S01]  /*1f80*/  LDC.64 R20, c[0x0][0x380] ;  /* 0x0000e000ff147b82 */ /* 0x003e220000000a00 */
[----:B------:R-:W1:Y:S01]  /*1f90*/  LDCU UR4, c[0x0][0x388] ;  /* 0x00007100ff0477ac */ /* 0x000e620008000800 */
[----:B------:R-:W2:Y:S01]  /*1fa0*/  LDG.E R26, desc[UR6][R16.64] ;  /* 0x00000006101a7981 */ /* 0x000ea2000c1e1900 */
[----:B-1----:R-:W-:-:S04]  /*1fb0*/  IMAD R18, R24, UR4, R9 ;  /* 0x0000000418127c24 */ /* 0x002fc8000f8e0209 */
        /* <DEDUP_REMOVED lines=13> */
.L_x_47:
[----:B------:R-:W0:Y:S01]  /*2090*/  LDC.64 R34, c[0x0][0x380] ;  /* 0x0000e000ff227b82 */ /* 0x000e220000000a00 */
[----:B------:R-:W1:Y:S01]  /*20a0*/  LDCU UR4, c[0x0][0x388] ;  /* 0x00007100ff0477ac */ /* 0x000e620008000800 */
[----:B------:R2:W-:Y:S04]  /*20b0*/  STG.E desc[UR6][R20.64], R0 ;  /* 0x0000000014007986 */ /* 0x0005e8000c101906 */
[----:B------:R-:W3:Y:S01]  /*20c0*/  LDG.E R26, desc[UR6][R16.64] ;  /* 0x00000006101a7981 */ /* 0x000ee2000c1e1900 */
[----:B-1----:R-:W-:-:S05]  /*20d0*/  IADD3 R18, PT, PT, R18, UR4, RZ ;  /* 0x0000000412127c10 */ /* 0x002fca000fffe0ff */
[----:B0-----:R-:W-:-:S05]  /*20e0*/  IMAD.WIDE.U32 R34, R18, 0x4, R34 ;  /* 0x0000000412227825 */ /* 0x001fca00078e0022 */
[----:B------:R-:W4:Y:S01]  /*20f0*/  LDG.E R3, desc[UR6][R34.64] ;  /* 0x0000000622037981 */ /* 0x000f22000c1e1900 */
[----:B---3--:R-:W0:Y:S02]  /*2100*/  MUFU.RCP R2, R26 ;  /* 0x0000001a00027308 */ /* 0x008e240000001000 */
[----:B0-----:R-:W-:-:S04]  /*2110*/  FFMA R19, -R26, R2, 1 ;  /* 0x3f8000001a137423 */ /* 0x001fc80000000102 */
[----:B------:R-:W-:Y:S02]  /*2120*/  FFMA R2, R2, R19, R2 ;  /* 0x0000001302027223 */ /* 0x000fe40000000002 */
[----:B----4-:R-:W0:Y:S02]  /*2130*/  FCHK P0, R3, R26 ;  /* 0x0000001a03007302 */ /* 0x010e240000000000 */
[----:B------:R-:W-:-:S04]  /*2140*/  FFMA R19, R3, R2, RZ ;  /* 0x0000000203137223 */ /* 0x000fc800000000ff */
[----:B------:R-:W-:-:S04]  /*2150*/  FFMA R25, -R26, R19, R3 ;  /* 0x000000131a197223 */ /* 0x000fc80000000103 */
[----:B--2---:R-:W-:Y:S01]  /*2160*/  FFMA R0, R2, R25, R19 ;  /* 0x0000001902007223 */ /* 0x004fe20000000013 */
[----:B0-----:R-:W-:Y:S06]  /*2170*/  @!P0 BRA `(.L_x_48) ;  /* 0x00000000000c8947 */ /* 0x001fec0003800000 */
[----:B------:R-:W-:Y:S01]  /*2180*/  IMAD.MOV.U32 R0, RZ, RZ, R26 ;  /* 0x000000ffff007224 */ /* 0x000fe200078e001a */
[----:B------:R-:W-:-:S07]  /*2190*/  MOV R2, 0x21b0 ;  /* 0x000021b000027802 */ /* 0x000fce0000000f00 */
[----:B------:R-:W-:Y:S05]  /*21a0*/  CALL.REL.NOINC `($__internal_1_$__cuda_sm3x_div_rn_noftz_f32_slowpath) ;  /* 0x0000000c00e47944 */ /* 0x000fea0003c00000 */
.L_x_48:
        /* <DEDUP_REMOVED lines=18> */
.L_x_49:
        /* <DEDUP_REMOVED lines=18> */
.L_x_50:
[----:B------:R2:W-:Y:S01]  /*23f0*/  STG.E desc[UR6][R18.64], R0 ;  /* 0x0000000012007986 */ /* 0x0005e2000c101906 */
[----:B------:R-:W-:-:S07]  /*2400*/  IADD3 R24, PT, PT, R24, 0x4, RZ ;  /* 0x0000000418187810 */ /* 0x000fce0007ffe0ff */
.L_x_46:
[----:B------:R-:W-:-:S09]  /*2410*/  ULOP3.LUT UP0, URZ, UR8, 0x3, URZ, 0xc0, !UPT ;  /* 0x0000000308ff7892 */ /* 0x000fd2000f80c0ff */
[----:B------:R-:W-:Y:S05]  /*2420*/  BRA.U !UP0, `(.L_x_45) ;  /* 0x0000000108f47547 */ /* 0x000fea000b800000 */
[----:B-12---:R-:W-:-:S04]  /*2430*/  LOP3.LUT R0, R15, 0x3, RZ, 0xc0, !PT ;  /* 0x000000030f007812 */ /* 0x006fc800078ec0ff */
[----:B------:R-:W-:-:S13]  /*2440*/  ISETP.NE.AND P0, PT, R0, 0x1, PT ;  /* 0x000000010000780c */ /* 0x000fda0003f05270 */
[----:B------:R-:W-:Y:S05]  /*2450*/  @!P0 BRA `(.L_x_51) ;  /* 0x0000000000948947 */ /* 0x000fea0003800000 */
[----:B0-----:R-:W0:Y:S01]  /*2460*/  LDC.64 R20, c[0x0][0x380] ;  /* 0x0000e000ff147b82 */ /* 0x001e220000000a00 */
        /* <DEDUP_REMOVED lines=16> */
.L_x_52:
        /* <DEDUP_REMOVED lines=18> */
.L_x_53:
[----:B------:R1:W-:Y:S01]  /*2690*/  STG.E desc[UR6][R18.64], R0 ;  /* 0x0000000012007986 */ /* 0x0003e2000c101906 */
[----:B------:R-:W-:-:S07]  /*26a0*/  IADD3 R24, PT, PT, R24, 0x2, RZ ;  /* 0x0000000218187810 */ /* 0x000fce0007ffe0ff */
.L_x_51:
[----:B-1----:R-:W-:-:S04]  /*26b0*/  LOP3.LUT R0, R15, 0x1, RZ, 0xc0, !PT ;  /* 0x000000010f007812 */ /* 0x002fc800078ec0ff */
[----:B------:R-:W-:-:S13]  /*26c0*/  ISETP.NE.U32.AND P0, PT, R0, 0x1, PT ;  /* 0x000000010000780c */ /* 0x000fda0003f05070 */
[----:B------:R-:W-:Y:S05]  /*26d0*/  @P0 BRA `(.L_x_45) ;  /* 0x0000000000480947 */ /* 0x000fea0003800000 */
        /* <DEDUP_REMOVED lines=17> */
.L_x_54:
[----:B------:R3:W-:Y:S02]  /*27f0*/  STG.E desc[UR6][R18.64], R0 ;  /* 0x0000000012007986 */ /* 0x0007e4000c101906 */
.L_x_45:
[----:B------:R-:W-:Y:S02]  /*2800*/  LOP3.LUT R13, R13, 0xfffffff8, RZ, 0xc0, !PT ;  /* 0xfffffff80d0d7812 */ /* 0x000fe400078ec0ff */
[----:B------:R-:W-:-:S07]  /*2810*/  MOV R27, R12 ;  /* 0x0000000c001b7202 */ /* 0x000fce0000000f00 */
.L_x_60:
[----:B-123--:R-:W1:Y:S01]  /*2820*/  LDC R0, c[0x0][0x388] ;  /* 0x0000e200ff007b82 */ /* 0x00ee620000000800 */
[----:B------:R-:W-:Y:S01]  /*2830*/  ISETP.GE.U32.AND P1, PT, R22, 0x7, PT ;  /* 0x000000071600780c */ /* 0x000fe20003f26070 */
[----:B------:R-:W-:Y:S01]  /*2840*/  IMAD.MOV.U32 R29, RZ, RZ, R12 ;  /* 0x000000ffff1d7224 */ /* 0x000fe200078e000c */
[----:B------:R-:W-:-:S05]  /*2850*/  ISETP.NE.AND P2, PT, R23, RZ, PT ;  /* 0x000000ff1700720c */ /* 0x000fca0003f45270 */
[----:B0-----:R-:W0:Y:S01]  /*2860*/  LDC.64 R20, c[0x0][0x380] ;  /* 0x0000e000ff147b82 */ /* 0x001e220000000a00 */
[C---:B-1----:R-:W-:Y:S02]  /*2870*/  IMAD R26, R27.reuse, R0, RZ ;  /* 0x000000001b1a7224 */ /* 0x042fe400078e02ff */
[----:B------:R-:W-:-:S03]  /*2880*/  VIADD R27, R27, 0x1 ;  /* 0x000000011b1b7836 */ /* 0x000fc60000000000 */
[----:B------:R-:W-:Y:S02]  /*2890*/  IADD3 R25, PT, PT, R26, R9, RZ ;  /* 0x000000091a197210 */ /* 0x000fe40007ffe0ff */
[----:B------:R-:W-:-:S03]  /*28a0*/  ISETP.NE.AND P0, PT, R27, R0, PT ;  /* 0x000000001b00720c */ /* 0x000fc60003f05270 */
[----:B0-----:R-:W-:Y:S01]  /*28b0*/  IMAD.WIDE.U32 R24, R25, 0x4, R20 ;  /* 0x0000000419187825 */ /* 0x001fe200078e0014 */
[----:B------:R-:W-:Y:S09]  /*28c0*/  @!P1 BRA `(.L_x_55) ;  /* 0x0000000000c89947 */ /* 0x000ff20003800000 */
[----:B------:R-:W-:Y:S01]  /*28d0*/  MOV R29, R12 ;  /* 0x0000000c001d7202 */ /* 0x000fe20000000f00 */
[----:B------:R-:W-:-:S06]  /*28e0*/  UMOV UR4, URZ ;  /* 0x000000ff00047c82 */ /* 0x000fcc0008000000 */
.L_x_56:
[----:B------:R-:W-:Y:S01]  /*28f0*/  IADD3 R3, PT, PT, R14, R29, RZ ;  /* 0x0000001d0e037210 */ /* 0x000fe20007ffe0ff */
[----:B---3--:R-:W-:Y:S01]  /*2900*/  IMAD.IADD R17, R26, 0x1, R29 ;  /* 0x000000011a117824 */ /* 0x008fe200078e021d */
[----:B------:R-:W2:Y:S03]  /*2910*/  LDG.E R28, desc[UR6][R24.64] ;  /* 0x00000006181c7981 */ /* 0x000ea6000c1e1900 */
[----:B------:R-:W-:-:S04]  /*2920*/  IMAD.WIDE.U32 R16, R17, 0x4, R20 ;  /* 0x0000000411107825 */ /* 0x000fc800078e0014 */
[----:B------:R-:W-:Y:S01]  /*2930*/  IMAD.WIDE.U32 R2, R3, 0x4, R20 ;  /* 0x0000000403027825 */ /* 0x000fe200078e0014 */
[----:B------:R-:W2:Y:S04]  /*2940*/  LDG.E R18, desc[UR6][R16.64] ;  /* 0x0000000610127981 */ /* 0x000ea8000c1e1900 */
[----:B------:R-:W2:Y:S02]  /*2950*/  LDG.E R19, desc[UR6][R2.64] ;  /* 0x0000000602137981 */ /* 0x000ea4000c1e1900 */
[----:B--2---:R-:W-:Y:S02]  /*2960*/  FFMA R19, -R19, R28, R18 ;  /* 0x0000001c13137223 */ /* 0x004fe40000000112 */
[----:B------:R-:W2:Y:S04]  /*2970*/  LDG.E R18, desc[UR6][R16.64+0x4] ;  /* 0x0000040610127981 */ /* 0x000ea8000c1e1900 */
[----:B------:R0:W-:Y:S04]  /*2980*/  STG.E desc[UR6][R16.64], R19 ;  /* 0x0000001310007986 */ /* 0x0001e8000c101906 */
[----:B------:R-:W2:Y:S04]  /*2990*/  LDG.E R31, desc[UR6][R2.64+0x4] ;  /* 0x00000406021f7981 */ /* 0x000ea8000c1e1900 */
[----:B------:R-:W2:Y:S02]  /*29a0*/  LDG.E R28, desc[UR6][R24.64] ;  /* 0x00000006181c7981 */ /* 0x000ea4000c1e1900 */
[----:B--2---:R-:W-:-:S02]  /*29b0*/  FFMA R31, -R31, R28, R18 ;  /* 0x0000001c1f1f7223 */ /* 0x004fc40000000112 */
[----:B------:R-:W2:Y:S04]  /*29c0*/  LDG.E R18, desc[UR6][R16.64+0x8] ;  /* 0x0000080610127981 */ /* 0x000ea8000c1e1900 */
[----:B------:R1:W-:Y:S04]  /*29d0*/  STG.E desc[UR6][R16.64+0x4], R31 ;  /* 0x0000041f10007986 */ /* 0x0003e8000c101906 */
[----:B------:R-:W2:Y:S04]  /*29e0*/  LDG.E R33, desc[UR6][R2.64+0x8] ;  /* 0x0000080602217981 */ /* 0x000ea8000c1e1900 */
[----:B------:R-:W2:Y:S02]  /*29f0*/  LDG.E R28, desc[UR6][R24.64] ;  /* 0x00000006181c7981 */ /* 0x000ea4000c1e1900 */
[----:B--2---:R-:W-:-:S02]  /*2a00*/  FFMA R33, -R33, R28, R18 ;  /* 0x0000001c21217223 */ /* 0x004fc40000000112 */
[----:B------:R-:W2:Y:S04]  /*2a10*/  LDG.E R18, desc[UR6][R16.64+0xc] ;  /* 0x00000c0610127981 */ /* 0x000ea8000c1e1900 */
[----:B------:R3:W-:Y:S04]  /*2a20*/  STG.E desc[UR6][R16.64+0x8], R33 ;  /* 0x0000082110007986 */ /* 0x0007e8000c101906 */
[----:B0-----:R-:W2:Y:S04]  /*2a30*/  LDG.E R19, desc[UR6][R2.64+0xc] ;  /* 0x00000c0602137981 */ /* 0x001ea8000c1e1900 */
[----:B------:R-:W2:Y:S02]  /*2a40*/  LDG.E R28, desc[UR6][R24.64] ;  /* 0x00000006181c7981 */ /* 0x000ea4000c1e1900 */
[----:B--2---:R-:W-:-:S02]  /*2a50*/  FFMA R19, -R19, R28, R18 ;  /* 0x0000001c13137223 */ /* 0x004fc40000000112 */
[----:B------:R-:W2:Y:S04]  /*2a60*/  LDG.E R18, desc[UR6][R16.64+0x10] ;  /* 0x0000100610127981 */ /* 0x000ea8000c1e1900 */
[----:B------:R0:W-:Y:S04]  /*2a70*/  STG.E desc[UR6][R16.64+0xc], R19 ;  /* 0x00000c1310007986 */ /* 0x0001e8000c101906 */
[----:B-1----:R-:W2:Y:S04]  /*2a80*/  LDG.E R31, desc[UR6][R2.64+0x10] ;  /* 0x00001006021f7981 */ /* 0x002ea8000c1e1900 */
[----:B------:R-:W2:Y:S02]  /*2a90*/  LDG.E R28, desc[UR6][R24.64] ;  /* 0x00000006181c7981 */ /* 0x000ea4000c1e1900 */
[----:B--2---:R-:W-:-:S02]  /*2aa0*/  FFMA R31, -R31, R28, R18 ;  /* 0x0000001c1f1f7223 */ /* 0x004fc40000000112 */
[----:B------:R-:W2:Y:S04]  /*2ab0*/  LDG.E R18, desc[UR6][R16.64+0x14] ;  /* 0x0000140610127981 */ /* 0x000ea8000c1e1900 */
[----:B------:R1:W-:Y:S04]  /*2ac0*/  STG.E desc[UR6][R16.64+0x10], R31 ;  /* 0x0000101f10007986 */ /* 0x0003e8000c101906 */
[----:B---3--:R-:W2:Y:S04]  /*2ad0*/  LDG.E R33, desc[UR6][R2.64+0x14] ;  /* 0x0000140602217981 */ /* 0x008ea8000c1e1900 */
        /* <DEDUP_REMOVED lines=10> */
[----:B------:R-:W2:Y:S01]  /*2b80*/  LDG.E R28, desc[UR6][R24.64] ;  /* 0x00000006181c7981 */ /* 0x000ea2000c1e1900 */
[----:B------:R-:W-:-:S06]  /*2b90*/  UIADD3 UR4, UPT, UPT, UR4, 0x8, URZ ;  /* 0x0000000804047890 */ /* 0x000fcc000fffe0ff */
[----:B------:R-:W-:Y:S01]  /*2ba0*/  ISETP.NE.AND P1, PT, R13, UR4, PT ;  /* 0x000000040d007c0c */ /* 0x000fe2000bf25270 */
[----:B------:R-:W-:Y:S02]  /*2bb0*/  VIADD R29, R29, 0x8 ;  /* 0x000000081d1d7836 */ /* 0x000fe40000000000 */
[----:B--2---:R-:W-:-:S05]  /*2bc0*/  FFMA R31, -R31, R28, R18 ;  /* 0x0000001c1f1f7223 */ /* 0x004fca0000000112 */
[----:B------:R3:W-:Y:S05]  /*2bd0*/  STG.E desc[UR6][R16.64+0x1c], R31 ;  /* 0x00001c1f10007986 */ /* 0x0007ea000c101906 */
[----:B------:R-:W-:Y:S05]  /*2be0*/  @P1 BRA `(.L_x_56) ;  /* 0xfffffffc00401947 */ /* 0x000fea000383ffff */
.L_x_55:
[----:B------:R-:W-:Y:S05]  /*2bf0*/  @!P2 BRA `(.L_x_57) ;  /* 0x000000040034a947 */ /* 0x000fea0003800000 */
[----:B------:R-:W-:Y:S02]  /*2c00*/  UISETP.GE.U32.AND UP0, UPT, UR9, 0x3, UPT ;  /* 0x000000030900788c */ /* 0x000fe4000bf06070 */
[----:B------:R-:W-:-:S07]  /*2c10*/  ULOP3.LUT UP1, URZ, UR8, 0x3, URZ, 0xc0, !UPT ;  /* 0x0000000308ff7892 */ /* 0x000fce000f82c0ff */
[----:B------:R-:W-:Y:S05]  /*2c20*/  BRA.U !UP0, `(.L_x_58) ;  /* 0x0000000108887547 */ /* 0x000fea000b800000 */
[----:B---3--:R-:W-:Y:S01]  /*2c30*/  IADD3 R31, PT, PT, R14, R29, RZ ;  /* 0x0000001d0e1f7210 */ /* 0x008fe20007ffe0ff */
[----:B------:R-:W-:Y:S01]  /*2c40*/  IMAD.IADD R19, R29, 0x1, R26 ;  /* 0x000000011d137824 */ /* 0x000fe200078e021a */
[----:B------:R-:W2:Y:S01]  /*2c50*/  LDG.E R28, desc[UR6][R24.64] ;  /* 0x00000006181c7981 */ /* 0x000ea2000c1e1900 */
[----:B------:R-:W0:Y:S02]  /*2c60*/  LDC.64 R2, c[0x0][0x380] ;  /* 0x0000e000ff027b82 */ /* 0x000e240000000a00 */
[----:B------:R-:W-:-:S04]  /*2c70*/  IMAD.WIDE.U32 R30, R31, 0x4, R20 ;  /* 0x000000041f1e7825 */ /* 0x000fc800078e0014 */
[----:B------:R-:W-:Y:S02]  /*2c80*/  IMAD.WIDE.U32 R18, R19, 0x4, R20 ;  /* 0x0000000413127825 */ /* 0x000fe400078e0014 */
[----:B------:R-:W2:Y:S04]  /*2c90*/  LDG.E R30, desc[UR6][R30.64] ;  /* 0x000000061e1e7981 */ /* 0x000ea8000c1e1900 */
[----:B------:R-:W2:Y:S01]  /*2ca0*/  LDG.E R33, desc[UR6][R18.64] ;  /* 0x0000000612217981 */ /* 0x000ea2000c1e1900 */
[----:B------:R-:W-:Y:S02]  /*2cb0*/  IADD3 R17, P1, PT, R29, R26, RZ ;  /* 0x0000001a1d117210 */ /* 0x000fe40007f3e0ff */
[----:B------:R-:W-:Y:S02]  /*2cc0*/  IADD3 R32, P2, PT, R14, R29, RZ ;  /* 0x0000001d0e207210 */ /* 0x000fe40007f5e0ff */
[----:B------:R-:W-:-:S02]  /*2cd0*/  IADD3.X R34, PT, PT, RZ, RZ, RZ, P1, !PT ;  /* 0x000000ffff227210 */ /* 0x000fc40000ffe4ff */
[----:B0-----:R-:W-:-:S04]  /*2ce0*/  LEA R16, P1, R17, R2, 0x2 ;  /* 0x0000000211107211 */ /* 0x001fc800078210ff */
[----:B------:R-:W-:Y:S01]  /*2cf0*/  LEA.HI.X R17, R17, R3, R34, 0x2, P1 ;  /* 0x0000000311117211 */ /* 0x000fe200008f1422 */
[----:B------:R-:W-:Y:S01]  /*2d00*/  IMAD.X R34, RZ, RZ, RZ, P2 ;  /* 0x000000ffff227224 */ /* 0x000fe200010e06ff */
[----:B------:R-:W-:-:S04]  /*2d10*/  LEA R2, P1, R32, R2, 0x2 ;  /* 0x0000000220027211 */ /* 0x000fc800078210ff */
[----:B------:R-:W-:Y:S01]  /*2d20*/  LEA.HI.X R3, R32, R3, R34, 0x2, P1 ;  /* 0x0000000320037211 */ /* 0x000fe200008f1422 */
[----:B--2---:R-:W-:-:S05]  /*2d30*/  FFMA R33, -R30, R28, R33 ;  /* 0x0000001c1e217223 */ /* 0x004fca0000000121 */
[----:B------:R0:W-:Y:S04]  /*2d40*/  STG.E desc[UR6][R18.64], R33 ;  /* 0x0000002112007986 */ /* 0x0001e8000c101906 */
[----:B------:R-:W2:Y:S04]  /*2d50*/  LDG.E R30, desc[UR6][R24.64] ;  /* 0x00000006181e7981 */ /* 0x000ea8000c1e1900 */
        /* <DEDUP_REMOVED lines=11> */
[----:B------:R-:W2:Y:S01]  /*2e10*/  LDG.E R18, desc[UR6][R24.64] ;  /* 0x0000000618127981 */ /* 0x000ea2000c1e1900 */
[----:B------:R-:W-:Y:S01]  /*2e20*/  IADD3 R29, PT, PT, R29, 0x4, RZ ;  /* 0x000000041d1d7810 */ /* 0x000fe20007ffe0ff */
[----:B--2---:R-:W-:-:S05]  /*2e30*/  FFMA R19, -R19, R18, R28 ;  /* 0x0000001213137223 */ /* 0x004fca000000011c */
[----:B------:R1:W-:Y:S02]  /*2e40*/  STG.E desc[UR6][R16.64+0xc], R19 ;  /* 0x00000c1310007986 */ /* 0x0003e4000c101906 */
.L_x_58:
[----:B------:R-:W-:Y:S05]  /*2e50*/  BRA.U !UP1, `(.L_x_57) ;  /* 0x00000001099c7547 */ /* 0x000fea000b800000 */
[C---:B------:R-:W-:Y:S02]  /*2e60*/  LOP3.LUT R2, R15.reuse, 0x3, RZ, 0xc0, !PT ;  /* 0x000000030f027812 */ /* 0x040fe400078ec0ff */
[----:B------:R-:W-:Y:S02]  /*2e70*/  LOP3.LUT R3, R15, 0x1, RZ, 0xc0, !PT ;  /* 0x000000010f037812 */ /* 0x000fe400078ec0ff */
[----:B------:R-:W-:Y:S02]  /*2e80*/  ISETP.NE.AND P2, PT, R2, 0x1, PT ;  /* 0x000000010200780c */ /* 0x000fe40003f45270 */
[----:B------:R-:W-:-:S11]  /*2e90*/  ISETP.NE.U32.AND P1, PT, R3, 0x1, PT ;  /* 0x000000010300780c */ /* 0x000fd60003f25070 */
[----:B------:R-:W-:Y:S05]  /*2ea0*/  @!P2 BRA `(.L_x_59) ;  /* 0x000000000060a947 */ /* 0x000fea0003800000 */
[----:B-1-3--:R-:W-:Y:S01]  /*2eb0*/  IMAD.IADD R31, R14, 0x1, R29 ;  /* 0x000000010e1f7824 */ /* 0x00afe200078e021d */
[----:B------:R-:W-:Y:S01]  /*2ec0*/  IADD3 R3, PT, PT, R29, R26, RZ ;  /* 0x0000001a1d037210 */ /* 0x000fe20007ffe0ff */
[----:B------:R-:W2:Y:S01]  /*2ed0*/  LDG.E R28, desc[UR6][R24.64] ;  /* 0x00000006181c7981 */ /* 0x000ea2000c1e1900 */
[----:B------:R-:W0:Y:S01]  /*2ee0*/  LDC.64 R16, c[0x0][0x380] ;  /* 0x0000e000ff107b82 */ /* 0x000e220000000a00 */
[----:B------:R-:W-:-:S04]  /*2ef0*/  IMAD.WIDE.U32 R30, R31, 0x4, R20 ;  /* 0x000000041f1e7825 */ /* 0x000fc800078e0014 */
[----:B------:R-:W-:Y:S02]  /*2f00*/  IMAD.WIDE.U32 R2, R3, 0x4, R20 ;  /* 0x0000000403027825 */ /* 0x000fe400078e0014 */
[----:B------:R-:W2:Y:S04]  /*2f10*/  LDG.E R30, desc[UR6][R30.64] ;  /* 0x000000061e1e7981 */ /* 0x000ea8000c1e1900 */
[----:B------:R-:W2:Y:S01]  /*2f20*/  LDG.E R33, desc[UR6][R2.64] ;  /* 0x0000000602217981 */ /* 0x000ea2000c1e1900 */
[----:B------:R-:W-:Y:S02]  /*2f30*/  IADD3 R19, P2, PT, R29, R26, RZ ;  /* 0x0000001a1d137210 */ /* 0x000fe40007f5e0ff */
[----:B------:R-:W-:-:S03]  /*2f40*/  IADD3 R34, P3, PT, R14, R29, RZ ;  /* 0x0000001d0e227210 */ /* 0x000fc60007f7e0ff */
[----:B------:R-:W-:Y:S01]  /*2f50*/  IMAD.X R32, RZ, RZ, RZ, P2 ;  /* 0x000000ffff207224 */ /* 0x000fe200010e06ff */
[----:B0-----:R-:W-:-:S04]  /*2f60*/  LEA R18, P2, R19, R16, 0x2 ;  /* 0x0000001013127211 */ /* 0x001fc800078410ff */
[----:B------:R-:W-:Y:S02]  /*2f70*/  LEA.HI.X R19, R19, R17, R32, 0x2, P2 ;  /* 0x0000001113137211 */ /* 0x000fe400010f1420 */
[----:B------:R-:W-:Y:S02]  /*2f80*/  LEA R16, P2, R34, R16, 0x2 ;  /* 0x0000001022107211 */ /* 0x000fe400078410ff */
[----:B------:R-:W-:-:S04]  /*2f90*/  IADD3.X R32, PT, PT, RZ, RZ, RZ, P3, !PT ;  /* 0x000000ffff207210 */ /* 0x000fc80001ffe4ff */
[----:B------:R-:W-:Y:S01]  /*2fa0*/  LEA.HI.X R17, R34, R17, R32, 0x2, P2 ;  /* 0x0000001122117211 */ /* 0x000fe200010f1420 */
[----:B--2---:R-:W-:-:S05]  /*2fb0*/  FFMA R33, -R30, R28, R33 ;  /* 0x0000001c1e217223 */ /* 0x004fca0000000121 */
[----:B------:R0:W-:Y:S04]  /*2fc0*/  STG.E desc[UR6][R2.64], R33 ;  /* 0x0000002102007986 */ /* 0x0001e8000c101906 */
[----:B------:R-:W2:Y:S04]  /*2fd0*/  LDG.E R17, desc[UR6][R16.64+0x4] ;  /* 0x0000040610117981 */ /* 0x000ea8000c1e1900 */
[----:B------:R-:W2:Y:S04]  /*2fe0*/  LDG.E R30, desc[UR6][R24.64] ;  /* 0x00000006181e7981 */ /* 0x000ea8000c1e1900 */
[----:B------:R-:W2:Y:S01]  /*2ff0*/  LDG.E R28, desc[UR6][R18.64+0x4] ;  /* 0x00000406121c7981 */ /* 0x000ea2000c1e1900 */
[----:B------:R-:W-:Y:S01]  /*3000*/  IADD3 R29, PT, PT, R29, 0x2, RZ ;  /* 0x000000021d1d7810 */ /* 0x000fe20007ffe0ff */
[----:B--2---:R-:W-:-:S05]  /*3010*/  FFMA R31, -R17, R30, R28 ;  /* 0x0000001e111f7223 */ /* 0x004fca000000011c */
[----:B------:R0:W-:Y:S02]  /*3020*/  STG.E desc[UR6][R18.64+0x4], R31 ;  /* 0x0000041f12007986 */ /* 0x0001e4000c101906 */
.L_x_59:
[----:B------:R-:W-:Y:S05]  /*3030*/  @P1 BRA `(.L_x_57) ;  /* 0x0000000000241947 */ /* 0x000fea0003800000 */
[----:B0-----:R-:W-:Y:S01]  /*3040*/  IMAD.IADD R3, R14, 0x1, R29 ;  /* 0x000000010e037824 */ /* 0x001fe200078e021d */
[----:B-1-3--:R-:W-:Y:S01]  /*3050*/  IADD3 R17, PT, PT, R26, R29, RZ ;  /* 0x0000001d1a117210 */ /* 0x00afe20007ffe0ff */
[----:B------:R-:W2:Y:S02]  /*3060*/  LDG.E R24, desc[UR6][R24.64] ;  /* 0x0000000618187981 */ /* 0x000ea4000c1e1900 */
[----:B------:R-:W-:-:S04]  /*3070*/  IMAD.WIDE.U32 R2, R3, 0x4, R20 ;  /* 0x0000000403027825 */ /* 0x000fc800078e0014 */
[----:B------:R-:W-:Y:S02]  /*3080*/  IMAD.WIDE.U32 R20, R17, 0x4, R20 ;  /* 0x0000000411147825 */ /* 0x000fe400078e0014 */
[----:B------:R-:W2:Y:S04]  /*3090*/  LDG.E R3, desc[UR6][R2.64] ;  /* 0x0000000602037981 */ /* 0x000ea8000c1e1900 */
[----:B------:R-:W2:Y:S02]  /*30a0*/  LDG.E R16, desc[UR6][R20.64] ;  /* 0x0000000614107981 */ /* 0x000ea4000c1e1900 */
[----:B--2---:R-:W-:-:S05]  /*30b0*/  FFMA R17, -R3, R24, R16 ;  /* 0x0000001803117223 */ /* 0x004fca0000000110 */
[----:B------:R2:W-:Y:S02]  /*30c0*/  STG.E desc[UR6][R20.64], R17 ;  /* 0x0000001114007986 */ /* 0x0005e4000c101906 */
.L_x_57:
[----:B------:R-:W-:Y:S05]  /*30d0*/  @P0 BRA `(.L_x_60) ;  /* 0xfffffff400d00947 */ /* 0x000fea000383ffff */
.L_x_34:
[----:B------:R-:W-:Y:S01]  /*30e0*/  ISETP.NE.AND P0, PT, R12, R0, PT ;  /* 0x000000000c00720c */ /* 0x000fe20003f05270 */
[----:B------:R-:W-:Y:S01]  /*30f0*/  VIADD R10, R10, 0x1 ;  /* 0x000000010a0a7836 */ /* 0x000fe20000000000 */
[----:B------:R-:W-:Y:S02]  /*3100*/  IADD3 R11, PT, PT, R11, 0x1, RZ ;  /* 0x000000010b0b7810 */ /* 0x000fe40007ffe0ff */
[----:B------:R-:W-:-:S09]  /*3110*/  MOV R9, R12 ;  /* 0x0000000c00097202 */ /* 0x000fd20000000f00 */
[----:B------:R-:W-:Y:S05]  /*3120*/  @P0 BRA `(.L_x_61) ;  /* 0xffffffcc00ec0947 */ /* 0x000fea000383ffff */
[----:B-1----:R-:W-:Y:S05]  /*3130*/  EXIT ;  /* 0x000000000000794d */ /* 0x002fea0003800000 */
        .weak           $__internal_1_$__cuda_sm3x_div_rn_noftz_f32_slowpath
        .type           $__internal_1_$__cuda_sm3x_div_rn_noftz_f32_slowpath,@function
        .size           $__internal_1_$__cuda_sm3x_div_rn_noftz_f32_slowpath,(.L_x_109 - $__internal_1_$__cuda_sm3x_div_rn_noftz_f32_slowpath)
$__internal_1_$__cuda_sm3x_div_rn_noftz_f32_slowpath:
[----:B------:R-:W-:Y:S02]  /*3140*/  SHF.R.U32.HI R26, RZ, 0x17, R0 ;  /* 0x00000017ff1a7819 */ /* 0x000fe40000011600 */
[----:B------:R-:W-:Y:S02]  /*3150*/  SHF.R.U32.HI R28, RZ, 0x17, R3 ;  /* 0x00000017ff1c7819 */ /* 0x000fe40000011603 */
[----:B------:R-:W-:Y:S02]  /*3160*/  LOP3.LUT R26, R26, 0xff, RZ, 0xc0, !PT ;  /* 0x000000ff1a1a7812 */ /* 0x000fe400078ec0ff */
[----:B------:R-:W-:Y:S02]  /*3170*/  LOP3.LUT R28, R28, 0xff, RZ, 0xc0, !PT ;  /* 0x000000ff1c1c7812 */ /* 0x000fe400078ec0ff */
[----:B------:R-:W-:-:S03]  /*3180*/  IADD3 R29, PT, PT, R26, -0x1, RZ ;  /* 0xffffffff1a1d7810 */ /* 0x000fc60007ffe0ff */
[----:B------:R-:W-:Y:S01]  /*3190*/  VIADD R30, R28, 0xffffffff ;  /* 0xffffffff1c1e7836 */ /* 0x000fe20000000000 */
[----:B------:R-:W-:-:S04]  /*31a0*/  ISETP.GT.U32.AND P0, PT, R29, 0xfd, PT ;  /* 0x000000fd1d00780c */ /* 0x000fc80003f04070 */
[----:B------:R-:W-:-:S13]  /*31b0*/  ISETP.GT.U32.OR P0, PT, R30, 0xfd, P0 ;  /* 0x000000fd1e00780c */ /* 0x000fda0000704470 */
[----:B------:R-:W-:Y:S01]  /*31c0*/  @!P0 MOV R27, RZ ;  /* 0x000000ff001b8202 */ /* 0x000fe20000000f00 */
        /* <DEDUP_REMOVED lines=19> */
[----:B------:R-:W-:Y:S01]  /*3300*/  @P0 MOV R27, RZ ;  /* 0x000000ff001b0202 */ /* 0x000fe20000000f00 */
[----:B------:R-:W-:Y:S02]  /*3310*/  @!P0 IMAD.MOV.U32 R27, RZ, RZ, -0x40 ;  /* 0xffffffc0ff1b8424 */ /* 0x000fe400078e00ff */
[----:B------:R-:W-:Y:S01]  /*3320*/  @!P0 FFMA R3, R3, 1.84467440737095516160e+19, RZ ;  /* 0x5f80000003038823 */ /* 0x000fe200000000ff */
[----:B------:R-:W-:Y:S02]  /*3330*/  @!P1 FFMA R0, R0, 1.84467440737095516160e+19, RZ ;  /* 0x5f80000000009823 */ /* 0x000fe400000000ff */
[----:B------:R-:W-:-:S07]  /*3340*/  @!P1 IADD3 R27, PT, PT, R27, 0x40, RZ ;  /* 0x000000401b1b9810 */ /* 0x000fce0007ffe0ff */
.L_x_62:
[----:B------:R-:W-:Y:S01]  /*3350*/  LEA R29, R26, 0xc0800000, 0x17 ;  /* 0xc08000001a1d7811 */ /* 0x000fe200078eb8ff */
[----:B------:R-:W-:-:S03]  /*3360*/  VIADD R28, R28, 0xffffff81 ;  /* 0xffffff811c1c7836 */ /* 0x000fc60000000000 */
[----:B------:R-:W-:Y:S01]  /*3370*/  IADD3 R32, PT, PT, -R29, R0, RZ ;  /* 0x000000001d207210 */ /* 0x000fe20007ffe1ff */
[C---:B------:R-:W-:Y:S01]  /*3380*/  IMAD R0, R28.reuse, -0x800000, R3 ;  /* 0xff8000001c007824 */ /* 0x040fe200078e0203 */
[----:B------:R-:W-:Y:S02]  /*3390*/  IADD3 R26, PT, PT, R28, 0x7f, -R26 ;  /* 0x0000007f1c1a7810 */ /* 0x000fe40007ffe81a */
[----:B------:R-:W0:Y:S01]  /*33a0*/  MUFU.RCP R30, R32 ;  /* 0x00000020001e7308 */ /* 0x000e220000001000 */
[----:B------:R-:W-:Y:S01]  /*33b0*/  FADD.FTZ R29, -R32, -RZ ;  /* 0x800000ff201d7221 */ /* 0x000fe20000010100 */
[----:B------:R-:W-:-:S03]  /*33c0*/  IADD3 R27, PT, PT, R26, R27, RZ ;  /* 0x0000001b1a1b7210 */ /* 0x000fc60007ffe0ff */
        /* <DEDUP_REMOVED lines=8> */
[----:B------:R-:W-:-:S04]  /*3450*/  LOP3.LUT R26, R3, 0xff, RZ, 0xc0, !PT ;  /* 0x000000ff031a7812 */ /* 0x000fc800078ec0ff */
[----:B------:R-:W-:-:S05]  /*3460*/  IADD3 R3, PT, PT, R26, R27, RZ ;  /* 0x0000001b1a037210 */ /* 0x000fca0007ffe0ff */
        /* <DEDUP_REMOVED lines=11> */
[CCC-:B------:R-:W-:Y:S01]  /*3520*/  FFMA.RP R27, R33.reuse, R29.reuse, R30.reuse ;  /* 0x0000001d211b7223 */ /* 0x1c0fe2000000801e */
[----:B------:R-:W-:Y:S01]  /*3530*/  FFMA.RM R30, R33, R29, R30 ;  /* 0x0000001d211e7223 */ /* 0x000fe2000000401e */
[C---:B------:R-:W-:Y:S02]  /*3540*/  IADD3 R28, PT, PT, R3.reuse, 0x20, RZ ;  /* 0x00000020031c7810 */ /* 0x040fe40007ffe0ff */
[----:B------:R-:W-:Y:S02]  /*3550*/  LOP3.LUT R26, R26, 0x7fffff, RZ, 0xc0, !PT ;  /* 0x007fffff1a1a7812 */ /* 0x000fe400078ec0ff */
[C---:B------:R-:W-:Y:S02]  /*3560*/  ISETP.NE.AND P3, PT, R3.reuse, RZ, PT ;  /* 0x000000ff0300720c */ /* 0x040fe40003f65270 */
[----:B------:R-:W-:Y:S02]  /*3570*/  LOP3.LUT R29, R26, 0x800000, RZ, 0xfc, !PT ;  /* 0x008000001a1d7812 */ /* 0x000fe400078efcff */
[----:B------:R-:W-:-:S02]  /*3580*/  ISETP.NE.AND P1, PT, R3, RZ, PT ;  /* 0x000000ff0300720c */ /* 0x000fc40003f25270 */
[----:B------:R-:W-:Y:S02]  /*3590*/  IADD3 R3, PT, PT, -R3, RZ, RZ ;  /* 0x000000ff03037210 */ /* 0x000fe40007ffe1ff */
[----:B------:R-:W-:Y:S02]  /*35a0*/  SHF.L.U32 R28, R29, R28, RZ ;  /* 0x0000001c1d1c7219 */ /* 0x000fe400000006ff */
[----:B------:R-:W-:Y:S02]  /*35b0*/  FSETP.NEU.FTZ.AND P0, PT, R27, R30, PT ;  /* 0x0000001e1b00720b */ /* 0x000fe40003f1d000 */
[----:B------:R-:W-:Y:S02]  /*35c0*/  SEL R26, R3, RZ, P3 ;  /* 0x000000ff031a7207 */ /* 0x000fe40001800000 */
[----:B------:R-:W-:Y:S02]  /*35d0*/  ISETP.NE.AND P1, PT, R28, RZ, P1 ;  /* 0x000000ff1c00720c */ /* 0x000fe40000f25270 */
[----:B------:R-:W-:-:S02]  /*35e0*/  SHF.R.U32.HI R28, RZ, R26, R29 ;  /* 0x0000001aff1c7219 */ /* 0x000fc4000001161d */
[----:B------:R-:W-:Y:S02]  /*35f0*/  PLOP3.LUT P0, PT, P0, P1, PT, 0xf8, 0x8f ;  /* 0x00000000008f781c */ /* 0x000fe40000703f70 */
[----:B------:R-:W-:Y:S02]  /*3600*/  SHF.R.U32.HI R26, RZ, 0x1, R28 ;  /* 0x00000001ff1a7819 */ /* 0x000fe4000001161c */
[----:B------:R-:W-:-:S04]  /*3610*/  SEL R3, RZ, 0x1, !P0 ;  /* 0x00000001ff037807 */ /* 0x000fc80004000000 */
[----:B------:R-:W-:-:S04]  /*3620*/  LOP3.LUT R3, R3, 0x1, R26, 0xf8, !PT ;  /* 0x0000000103037812 */ /* 0x000fc800078ef81a */
[----:B------:R-:W-:-:S05]  /*3630*/  LOP3.LUT R3, R3, R28, RZ, 0xc0, !PT ;  /* 0x0000001c03037212 */ /* 0x000fca00078ec0ff */
[----:B------:R-:W-:-:S05]  /*3640*/  IMAD.IADD R3, R26, 0x1, R3 ;  /* 0x000000011a037824 */ /* 0x000fca00078e0203 */
[----:B------:R-:W-:Y:S01]  /*3650*/  LOP3.LUT R0, R3, R0, RZ, 0xfc, !PT ;  /* 0x0000000003007212 */ /* 0x000fe200078efcff */
[----:B------:R-:W-:Y:S06]  /*3660*/  BRA `(.L_x_69) ;  /* 0x0000000000347947 */ /* 0x000fec0003800000 */
.L_x_68:
[----:B------:R-:W-:-:S04]  /*3670*/  LOP3.LUT R0, R0, 0x80000000, RZ, 0xc0, !PT ;  /* 0x8000000000007812 */ /* 0x000fc800078ec0ff */
[----:B------:R-:W-:Y:S01]  /*3680*/  LOP3.LUT R0, R0, 0x7f800000, RZ, 0xfc, !PT ;  /* 0x7f80000000007812 */ /* 0x000fe200078efcff */
[----:B------:R-:W-:Y:S06]  /*3690*/  BRA `(.L_x_69) ;  /* 0x0000000000287947 */ /* 0x000fec0003800000 */
.L_x_67:
[----:B------:R-:W-:Y:S01]  /*36a0*/  LEA R0, R27, R0, 0x17 ;  /* 0x000000001b007211 */ /* 0x000fe200078eb8ff */
[----:B------:R-:W-:Y:S06]  /*36b0*/  BRA `(.L_x_69) ;  /* 0x0000000000207947 */ /* 0x000fec0003800000 */
.L_x_66:
[----:B------:R-:W-:-:S04]  /*36c0*/  LOP3.LUT R0, R0, 0x80000000, R3, 0x48, !PT ;  /* 0x8000000000007812 */ /* 0x000fc800078e4803 */
[----:B------:R-:W-:Y:S01]  /*36d0*/  LOP3.LUT R0, R0, 0x7f800000, RZ, 0xfc, !PT ;  /* 0x7f80000000007812 */ /* 0x000fe200078efcff */
[----:B------:R-:W-:Y:S06]  /*36e0*/  BRA `(.L_x_69) ;  /* 0x0000000000147947 */ /* 0x000fec0003800000 */
.L_x_65:
[----:B------:R-:W-:Y:S01]  /*36f0*/  LOP3.LUT R0, R0, 0x80000000, R3, 0x48, !PT ;  /* 0x8000000000007812 */ /* 0x000fe200078e4803 */
[----:B------:R-:W-:Y:S06]  /*3700*/  BRA `(.L_x_69) ;  /* 0x00000000000c7947 */ /* 0x000fec0003800000 */
.L_x_64:
[----:B------:R-:W0:Y:S01]  /*3710*/  MUFU.RSQ R0, -QNAN ;  /* 0xffc0000000007908 */ /* 0x000e220000001400 */
[----:B------:R-:W-:Y:S05]  /*3720*/  BRA `(.L_x_69) ;  /* 0x0000000000047947 */ /* 0x000fea0003800000 */
.L_x_63:
[----:B------:R-:W-:-:S07]  /*3730*/  FADD.FTZ R0, R3, R0 ;  /* 0x0000000003007221 */ /* 0x000fce0000010000 */
.L_x_69:
[----:B------:R-:W-:-:S04]  /*3740*/  HFMA2 R3, -RZ, RZ, 0, 0 ;  /* 0x00000000ff037431 */ /* 0x000fc800000001ff */
[----:B0-----:R-:W-:Y:S05]  /*3750*/  RET.REL.NODEC R2 `(_Z36New_Sequential_With_Partial_PivotingPfi) ;  /* 0xffffffc802287950 */ /* 0x001fea0003c3ffff */
.L_x_70:
        /* <DEDUP_REMOVED lines=10> */
.L_x_109:


//--------------------- .text._Z14New_SequentialPfi --------------------------
	.section	.text._Z14New_SequentialPfi,"ax",@progbits
	.align	128
        .global         _Z14New_SequentialPfi
        .type           _Z14New_SequentialPfi,@function
        .size           _Z14New_SequentialPfi,(.L_x_110 - _Z14New_SequentialPfi)
        .other          _Z14New_SequentialPfi,@"STO_CUDA_ENTRY STV_DEFAULT"
_Z14New_SequentialPfi:
.text._Z14New_SequentialPfi:
[----:B------:R-:W-:Y:S08]  /*0000*/  LDC R1, c[0x0][0x37c] ;  /* 0x0000df00ff017b82 */ /* 0x000ff00000000800 */
[----:B------:R-:W0:Y:S02]  /*0010*/  LDC R0, c[0x0][0x388] ;  /* 0x0000e200ff007b82 */ /* 0x000e240000000800 */
[----:B0-----:R-:W-:-:S13]  /*0020*/  ISETP.GE.AND P0, PT, R0, 0x1, PT ;  /* 0x000000010000780c */ /* 0x001fda0003f06270 */
[----:B------:R-:W-:Y:S05]  /*0030*/  @!P0 EXIT ;  /* 0x000000000000894d */ /* 0x000fea0003800000 */
[----:B------:R-:W-:Y:S01]  /*0040*/  PRMT R28, RZ, 0x7610, R28 ;  /* 0x00007610ff1c7816 */ /* 0x000fe2000000001c */
[----:B------:R-:W0:Y:S01]  /*0050*/  LDCU.U16 UR14, c[0x0][0x388] ;  /* 0x00007100ff0e77ac */ /* 0x000e220008000400 */
[----:B------:R-:W-:Y:S01]  /*0060*/  PRMT R27, RZ, 0x7610, R27 ;  /* 0x00007610ff1b7816 */ /* 0x000fe2000000001b */
[----:B------:R-:W1:Y:S01]  /*0070*/  LDCU.64 UR12, c[0x0][0x358] ;  /* 0x00006b00ff0c77ac */ /* 0x000e620008000a00 */
[----:B------:R-:W-:-:S05]  /*0080*/  UMOV UR4, URZ ;  /* 0x000000ff00047c82 */ /* 0x000fca0008000000 */
.L_x_98:
[----:B--2---:R-:W2:Y:S01]  /*0090*/  LDC R0, c[0x0][0x388] ;  /* 0x0000e200ff007b82 */ /* 0x004ea20000000800 */
[----:B------:R-:W-:Y:S01]  /*00a0*/  UIADD3 UR10, UPT, UPT, UR4, 0x1, URZ ;  /* 0x00000001040a7890 */ /* 0x000fe2000fffe0ff */
[----:B--2---:R-:W-:-:S05]  /*00b0*/  R2UR UR21, R0 ;  /* 0x00000000001572ca */ /* 0x004fca00000e0000 */
[----:B------:R-:W-:-:S08]  /*00c0*/  MOV R0, UR10 ;  /* 0x0000000a00007c02 */ /* 0x000fd00008000f00 */
[----:B------:R-:W-:-:S13]  /*00d0*/  ISETP.GE.AND P0, PT, R0, UR21, PT ;  /* 0x0000001500007c0c */ /* 0x000fda000bf06270 */
[----:B0--34-:R-:W-:Y:S05]  /*00e0*/  @P0 BRA `(.L_x_71) ;  /* 0x0000001c00b00947 */ /* 0x019fea0003800000 */
[----:B------:R-:W-:Y:S01]  /*00f0*/  MOV R26, UR4 ;  /* 0x00000004001a7c02 */ /* 0x000fe20008000f00 */
[----:B------:R-:W2:Y:S01]  /*0100*/  LDC.64 R18, c[0x0][0x380] ;  /* 0x0000e000ff127b82 */ /* 0x000ea20000000a00 */
[----:B------:R-:W-:Y:S01]  /*0110*/  LOP3.LUT R2, RZ, R27, RZ, 0x33, !PT ;  /* 0x0000001bff027212 */ /* 0x000fe200078e33ff */
[----:B------:R-:W-:Y:S01]  /*0120*/  ULOP3.LUT UR19, URZ, UR4, URZ, 0x33, !UPT ;  /* 0x00000004ff137292 */ /* 0x000fe2000f8e33ff */
[----:B------:R-:W-:Y:S02]  /*0130*/  LOP3.LUT R0, R28, 0x3, RZ, 0x3c, !PT ;  /* 0x000000031c007812 */ /* 0x000fe400078e3cff */
[----:B------:R-:W-:Y:S01]  /*0140*/  IADD3 R26, PT, PT, -R26, UR21, RZ ;  /* 0x000000151a1a7c10 */ /* 0x000fe2000fffe1ff */
[----:B------:R-:W-:Y:S01]  /*0150*/  UIADD3 UR7, UPT, UPT, UR19, UR21, URZ ;  /* 0x0000001513077290 */ /* 0x000fe2000fffe0ff */
[----:B------:R-:W-:Y:S02]  /*0160*/  R2UR UR6, R2 ;  /* 0x00000000020672ca */ /* 0x000fe400000e0000 */
[----:B------:R-:W-:Y:S01]  /*0170*/  R2UR UR5, R0 ;  /* 0x00000000000572ca */ /* 0x000fe200000e0000 */
[----:B------:R-:W-:Y:S01]  /*0180*/  VIADD R0, R26, 0xfffffffe ;  /* 0xfffffffe1a007836 */ /* 0x000fe20000000000 */
[----:B------:R-:W-:Y:S01]  /*0190*/  MOV R24, UR4 ;  /* 0x0000000400187c02 */ /* 0x000fe20008000f00 */
[----:B------:R-:W-:Y:S01]  /*01a0*/  ULOP3.LUT UR20, UR7, 0x7, URZ, 0xc0, !UPT ;  /* 0x0000000707147892 */ /* 0x000fe2000f8ec0ff */
[----:B------:R-:W-:-:S02]  /*01b0*/  MOV R8, UR10 ;  /* 0x0000000a00087c02 */ /* 0x000fc40008000f00 */
[----:B------:R-:W-:Y:S01]  /*01c0*/  ISETP.GE.U32.AND P0, PT, R0, 0x7, PT ;  /* 0x000000070000780c */ /* 0x000fe20003f06070 */
[----:B------:R-:W-:-:S04]  /*01d0*/  IMAD R24, R24, UR21, RZ ;  /* 0x0000001518187c24 */ /* 0x000fc8000f8e02ff */
[----:B0-----:R-:W-:Y:S01]  /*01e0*/  UIADD3 UR6, UPT, UPT, UR14, UR6, URZ ;  /* 0x000000060e067290 */ /* 0x001fe2000fffe0ff */
[----:B------:R-:W-:Y:S01]  /*01f0*/  IADD3 R3, PT, PT, R24, UR4, RZ ;  /* 0x0000000418037c10 */ /* 0x000fe2000fffe0ff */
[----:B------:R-:W-:Y:S02]  /*0200*/  UIADD3 UR8, UPT, UPT, UR14, UR5, URZ ;  /* 0x000000050e087290 */ /* 0x000fe4000fffe0ff */
[----:B------:R-:W-:Y:S02]  /*0210*/  ULOP3.LUT UR9, UR6, 0x7, URZ, 0xc0, !UPT ;  /* 0x0000000706097892 */ /* 0x000fe4000f8ec0ff */
[----:B--2---:R-:W-:Y:S02]  /*0220*/  IMAD.WIDE.U32 R18, R3, 0x4, R18 ;  /* 0x0000000403127825 */ /* 0x004fe400078e0012 */
[----:B------:R-:W-:Y:S01]  /*0230*/  UIADD3 UR18, UPT, UPT, UR9, -0x1, URZ ;  /* 0xffffffff09127890 */ /* 0x000fe2000fffe0ff */
[----:B------:R-:W-:Y:S11]  /*0240*/  @!P0 BRA `(.L_x_72) ;  /* 0x0000000800b88947 */ /* 0x000ff60003800000 */
[----:B------:R-:W0:Y:S01]  /*0250*/  LDC R14, c[0x0][0x388] ;  /* 0x0000e200ff0e7b82 */ /* 0x000e220000000800 */
[----:B------:R-:W-:Y:S01]  /*0260*/  UIADD3 UR6, UPT, UPT, UR4, 0x2, URZ ;  /* 0x0000000204067890 */ /* 0x000fe2000fffe0ff */
[----:B------:R-:W-:Y:S01]  /*0270*/  MOV R0, UR21 ;  /* 0x0000001500007c02 */ /* 0x000fe20008000f00 */
[----:B------:R-:W-:Y:S01]  /*0280*/  UIADD3 UR15, UPT, UPT, UR4, 0x4, URZ ;  /* 0x00000004040f7890 */ /* 0x000fe2000fffe0ff */
[----:B------:R-:W-:Y:S01]  /*0290*/  MOV R2, UR21 ;  /* 0x0000001500027c02 */ /* 0x000fe20008000f00 */
[----:B------:R-:W-:Y:S01]  /*02a0*/  UIADD3 UR11, UPT, UPT, UR4, 0x3, URZ ;  /* 0x00000003040b7890 */ /* 0x000fe2000fffe0ff */
[----:B------:R-:W-:Y:S01]  /*02b0*/  MOV R5, UR21 ;  /* 0x0000001500057c02 */ /* 0x000fe20008000f00 */
[----:B------:R-:W-:Y:S01]  /*02c0*/  IMAD.U32 R25, RZ, RZ, UR6 ;  /* 0x00000006ff197e24 */ /* 0x000fe2000f8e00ff */
[----:B------:R-:W2:Y:S01]  /*02d0*/  LDC.64 R16, c[0x0][0x380] ;  /* 0x0000e000ff107b82 */ /* 0x000ea20000000a00 */
[----:B------:R-:W-:Y:S01]  /*02e0*/  MOV R13, UR15 ;  /* 0x0000000f000d7c02 */ /* 0x000fe20008000f00 */
[----:B------:R-:W-:Y:S01]  /*02f0*/  UIADD3 UR16, UPT, UPT, UR4, 0x5, URZ ;  /* 0x0000000504107890 */ /* 0x000fe2000fffe0ff */
[----:B------:R-:W-:Y:S01]  /*0300*/  MOV R15, UR11 ;  /* 0x0000000b000f7c02 */ /* 0x000fe20008000f00 */
[----:B------:R-:W-:Y:S01]  /*0310*/  UIADD3 UR6, UPT, UPT, UR4, 0x6, URZ ;  /* 0x0000000604067890 */ /* 0x000fe2000fffe0ff */
[----:B------:R-:W-:Y:S01]  /*0320*/  IMAD.U32 R3, RZ, RZ, UR21 ;  /* 0x00000015ff037e24 */ /* 0x000fe2000f8e00ff */
[----:B------:R-:W-:-:S02]  /*0330*/  UIADD3 UR15, UPT, UPT, UR4, 0x8, URZ ;  /* 0x00000008040f7890 */ /* 0x000fc4000fffe0ff */
[----:B------:R-:W-:Y:S01]  /*0340*/  IMAD R25, R25, R0, UR4 ;  /* 0x0000000419197e24 */ /* 0x000fe2000f8e0200 */
[----:B------:R-:W-:Y:S01]  /*0350*/  UIADD3 UR11, UPT, UPT, UR4, 0x7, URZ ;  /* 0x00000007040b7890 */ /* 0x000fe2000fffe0ff */
[----:B------:R-:W-:Y:S01]  /*0360*/  MOV R12, UR16 ;  /* 0x00000010000c7c02 */ /* 0x000fe20008000f00 */
[----:B------:R-:W-:Y:S01]  /*0370*/  UIMAD UR17, UR10, UR21, UR4 ;  /* 0x000000150a1172a4 */ /* 0x000fe2000f8e0204 */
[----:B------:R-:W-:Y:S01]  /*0380*/  MOV R11, UR6 ;  /* 0x00000006000b7c02 */ /* 0x000fe20008000f00 */
[----:B------:R-:W-:Y:S01]  /*0390*/  ULOP3.LUT UR5, UR7, 0xfffffff8, URZ, 0xc0, !UPT ;  /* 0xfffffff807057892 */ /* 0x000fe2000f8ec0ff */
[----:B------:R-:W-:Y:S01]  /*03a0*/  MOV R9, UR15 ;  /* 0x0000000f00097c02 */ /* 0x000fe20008000f00 */
[----:B------:R-:W-:Y:S01]  /*03b0*/  IMAD.U32 R10, RZ, RZ, UR11 ;  /* 0x0000000bff0a7e24 */ /* 0x000fe2000f8e00ff */
[----:B------:R-:W-:Y:S01]  /*03c0*/  MOV R8, UR4 ;  /* 0x0000000400087c02 */ /* 0x000fe20008000f00 */
[----:B------:R-:W-:Y:S01]  /*03d0*/  IMAD R15, R15, R2, UR4 ;  /* 0x000000040f0f7e24 */ /* 0x000fe2000f8e0202 */
[----:B------:R-:W-:Y:S01]  /*03e0*/  MOV R7, UR17 ;  /* 0x0000001100077c02 */ /* 0x000fe20008000f00 */
[----:B------:R-:W-:Y:S01]  /*03f0*/  IMAD R13, R13, R0, UR4 ;  /* 0x000000040d0d7e24 */ /* 0x000fe2000f8e0200 */
[----:B------:R-:W-:Y:S01]  /*0400*/  UIADD3 UR5, UPT, UPT, -UR5, URZ, URZ ;  /* 0x000000ff05057290 */ /* 0x000fe2000fffe1ff */
[----:B------:R-:W-:-:S02]  /*0410*/  IMAD R12, R12, R3, UR4 ;  /* 0x000000040c0c7e24 */ /* 0x000fc4000f8e0203 */
[----:B------:R-:W-:Y:S02]  /*0420*/  IMAD R11, R11, R0, UR4 ;  /* 0x000000040b0b7e24 */ /* 0x000fe4000f8e0200 */
[----:B------:R-:W-:Y:S02]  /*0430*/  IMAD R10, R10, R5, UR4 ;  /* 0x000000040a0a7e24 */ /* 0x000fe4000f8e0205 */
[----:B------:R-:W-:-:S07]  /*0440*/  IMAD R9, R9, R2, UR4 ;  /* 0x0000000409097e24 */ /* 0x000fce000f8e0202 */
.L_x_81:
[----:B-1----:R-:W3:Y:S01]  /*0450*/  LDG.E R4, desc[UR12][R18.64] ;  /* 0x0000000c12047981 */ /* 0x002ee2000c1e1900 */
[----:B--2---:R-:W-:-:S05]  /*0460*/  IMAD.WIDE.U32 R22, R7, 0x4, R16 ;  /* 0x0000000407167825 */ /* 0x004fca00078e0010 */
[----:B------:R-:W2:Y:S01]  /*0470*/  LDG.E R3, desc[UR12][R22.64] ;  /* 0x0000000c16037981 */ /* 0x000ea2000c1e1900 */
[----:B---3--:R-:W1:Y:S08]  /*0480*/  MUFU.RCP R0, R4 ;  /* 0x0000000400007308 */ /* 0x008e700000001000 */
[----:B--2---:R-:W2:Y:S01]  /*0490*/  FCHK P0, R3, R4 ;  /* 0x0000000403007302 */ /* 0x004ea20000000000 */
[----:B-1----:R-:W-:-:S04]  /*04a0*/  FFMA R5, -R4, R0, 1 ;  /* 0x3f80000004057423 */ /* 0x002fc80000000100 */
[----:B------:R-:W-:-:S04]  /*04b0*/  FFMA R0, R0, R5, R0 ;  /* 0x0000000500007223 */ /* 0x000fc80000000000 */
[----:B------:R-:W-:-:S04]  /*04c0*/  FFMA R5, R3, R0, RZ ;  /* 0x0000000003057223 */ /* 0x000fc800000000ff */
[----:B------:R-:W-:-:S04]  /*04d0*/  FFMA R2, -R4, R5, R3 ;  /* 0x0000000504027223 */ /* 0x000fc80000000103 */
[----:B------:R-:W-:Y:S01]  /*04e0*/  FFMA R0, R0, R2, R5 ;  /* 0x0000000200007223 */ /* 0x000fe20000000005 */
[----:B--2---:R-:W-:Y:S06]  /*04f0*/  @!P0 BRA `(.L_x_73) ;  /* 0x00000000000c8947 */ /* 0x004fec0003800000 */
[----:B------:R-:W-:Y:S01]  /*0500*/  IMAD.MOV.U32 R0, RZ, RZ, R4 ;  /* 0x000000ffff007224 */ /* 0x000fe200078e0004 */
[----:B------:R-:W-:-:S07]  /*0510*/  MOV R30, 0x530 ;  /* 0x00000530001e7802 */ /* 0x000fce0000000f00 */
[----:B0-----:R-:W-:Y:S05]  /*0520*/  CALL.REL.NOINC `($__internal_2_$__cuda_sm3x_div_rn_noftz_f32_slowpath) ;  /* 0x0000001800bc7944 */ /* 0x001fea0003c00000 */
.L_x_73:
[----:B------:R1:W-:Y:S04]  /*0530*/  STG.E desc[UR12][R22.64], R0 ;  /* 0x0000000016007986 */ /* 0x0003e8000c10190c */
[----:B------:R-:W2:Y:S01]  /*0540*/  LDG.E R6, desc[UR12][R18.64] ;  /* 0x0000000c12067981 */ /* 0x000ea2000c1e1900 */
[----:B------:R-:W-:-:S05]  /*0550*/  IMAD.WIDE.U32 R20, R25, 0x4, R16 ;  /* 0x0000000419147825 */ /* 0x000fca00078e0010 */
[----:B------:R-:W3:Y:S01]  /*0560*/  LDG.E R3, desc[UR12][R20.64] ;  /* 0x0000000c14037981 */ /* 0x000ee2000c1e1900 */
[----:B--2---:R-:W2:Y:S08]  /*0570*/  MUFU.RCP R2, R6 ;  /* 0x0000000600027308 */ /* 0x004eb00000001000 */
[----:B---3--:R-:W3:Y:S01]  /*0580*/  FCHK P0, R3, R6 ;  /* 0x0000000603007302 */ /* 0x008ee20000000000 */
[----:B--2---:R-:W-:-:S04]  /*0590*/  FFMA R5, -R6, R2, 1 ;  /* 0x3f80000006057423 */ /* 0x004fc80000000102 */
[----:B------:R-:W-:-:S04]  /*05a0*/  FFMA R2, R2, R5, R2 ;  /* 0x0000000502027223 */ /* 0x000fc80000000002 */
[----:B------:R-:W-:-:S04]  /*05b0*/  FFMA R5, R3, R2, RZ ;  /* 0x0000000203057223 */ /* 0x000fc800000000ff */
[----:B------:R-:W-:-:S04]  /*05c0*/  FFMA R4, -R6, R5, R3 ;  /* 0x0000000506047223 */ /* 0x000fc80000000103 */
[----:B------:R-:W-:Y:S01]  /*05d0*/  FFMA R5, R2, R4, R5 ;  /* 0x0000000402057223 */ /* 0x000fe20000000005 */
[----:B-1-3--:R-:W-:Y:S06]  /*05e0*/  @!P0 BRA `(.L_x_74) ;  /* 0x0000000000108947 */ /* 0x00afec0003800000 */
[----:B------:R-:W-:Y:S02]  /*05f0*/  MOV R0, R6 ;  /* 0x0000000600007202 */ /* 0x000fe40000000f00 */
[----:B------:R-:W-:-:S07]  /*0600*/  MOV R30, 0x620 ;  /* 0x00000620001e7802 */ /* 0x000fce0000000f00 */
[----:B0-----:R-:W-:Y:S05]  /*0610*/  CALL.REL.NOINC `($__internal_2_$__cuda_sm3x_div_rn_noftz_f32_slowpath) ;  /* 0x0000001800807944 */ /* 0x001fea0003c00000 */
[----:B------:R-:W-:-:S07]  /*0620*/  MOV R5, R0 ;  /* 0x0000000000057202 */ /* 0x000fce0000000f00 */
.L_x_74:
        /* <DEDUP_REMOVED lines=15> */
.L_x_75:
        /* <DEDUP_REMOVED lines=12> */
[----:B------:R-:W-:Y:S01]  /*07e0*/  IMAD.MOV.U32 R0, RZ, RZ, R6 ;  /* 0x000000ffff007224 */ /* 0x000fe200078e0006 */
[----:B------:R-:W-:-:S07]  /*07f0*/  MOV R30, 0x810 ;  /* 0x00000810001e7802 */ /* 0x000fce0000000f00 */
[----:B0-----:R-:W-:Y:S05]  /*0800*/  CALL.REL.NOINC `($__internal_2_$__cuda_sm3x_div_rn_noftz_f32_slowpath) ;  /* 0x0000001800047944 */ /* 0x001fea0003c00000 */
[----:B------:R-:W-:-:S07]  /*0810*/  MOV R5, R0 ;  /* 0x0000000000057202 */ /* 0x000fce0000000f00 */
.L_x_76:
        /* <DEDUP_REMOVED lines=15> */
.L_x_77:
        /* <DEDUP_REMOVED lines=15> */
[----:B------:R-:W-:-:S07]  /*0a00*/  IMAD.MOV.U32 R5, RZ, RZ, R0 ;  /* 0x000000ffff057224 */ /* 0x000fce00078e0000 */
.L_x_78:
        /* <DEDUP_REMOVED lines=15> */
.L_x_79:
        /* <DEDUP_REMOVED lines=16> */
.L_x_80:
[----:B------:R3:W-:Y:S01]  /*0c00*/  STG.E desc[UR12][R20.64], R5 ;  /* 0x0000000514007986 */ /* 0x0007e2000c10190c */
[----:B0-----:R-:W-:Y:S01]  /*0c10*/  R2UR UR21, R14 ;  /* 0x000000000e1572ca */ /* 0x001fe200000e0000 */
[----:B------:R-:W-:Y:S01]  /*0c20*/  UIADD3 UR5, UPT, UPT, UR5, 0x8, URZ ;  /* 0x0000000805057890 */ /* 0x000fe2000fffe0ff */
[----:B------:R-:W-:-:S03]  /*0c30*/  VIADD R8, R8, 0x8 ;  /* 0x0000000808087836 */ /* 0x000fc60000000000 */
[----:B------:R-:W-:-:S08]  /*0c40*/  UISETP.NE.AND UP0, UPT, UR5, URZ, UPT ;  /* 0x000000ff0500728c */ /* 0x000fd0000bf05270 */
[----:B------:R-:W-:Y:S01]  /*0c50*/  IMAD.U32 R0, RZ, RZ, UR21 ;  /* 0x00000015ff007e24 */ /* 0x000fe2000f8e00ff */
[----:B------:R-:W-:Y:S01]  /*0c60*/  MOV R2, UR21 ;  /* 0x0000001500027c02 */ /* 0x000fe20008000f00 */
[----:B------:R-:W-:Y:S01]  /*0c70*/  IMAD.U32 R4, RZ, RZ, UR21 ;  /* 0x00000015ff047e24 */ /* 0x000fe2000f8e00ff */
[----:B------:R-:W-:Y:S02]  /*0c80*/  MOV R3, UR21 ;  /* 0x0000001500037c02 */ /* 0x000fe40008000f00 */
[----:B------:R-:W-:Y:S01]  /*0c90*/  LEA R25, R0, R25, 0x3 ;  /* 0x0000001900197211 */ /* 0x000fe200078e18ff */
[----:B------:R-:W-:Y:S01]  /*0ca0*/  IMAD R11, R4, 0x8, R11 ;  /* 0x00000008040b7824 */ /* 0x000fe200078e020b */
[----:B------:R-:W-:Y:S02]  /*0cb0*/  LEA R15, R2, R15, 0x3 ;  /* 0x0000000f020f7211 */ /* 0x000fe400078e18ff */
[----:B------:R-:W-:Y:S02]  /*0cc0*/  LEA R13, R0, R13, 0x3 ;  /* 0x0000000d000d7211 */ /* 0x000fe400078e18ff */
[----:B------:R-:W-:-:S02]  /*0cd0*/  LEA R12, R3, R12, 0x3 ;  /* 0x0000000c030c7211 */ /* 0x000fc400078e18ff */
[----:B------:R-:W-:Y:S02]  /*0ce0*/  LEA R10, R3, R10, 0x3 ;  /* 0x0000000a030a7211 */ /* 0x000fe400078e18ff */
[----:B------:R-:W-:Y:S02]  /*0cf0*/  LEA R9, R0, R9, 0x3 ;  /* 0x0000000900097211 */ /* 0x000fe400078e18ff */
[----:B------:R-:W-:Y:S01]  /*0d00*/  LEA R7, R2, R7, 0x3 ;  /* 0x0000000702077211 */ /* 0x000fe200078e18ff */
[----:B---3--:R-:W-:Y:S06]  /*0d10*/  BRA.U UP0, `(.L_x_81) ;  /* 0xfffffff500cc7547 */ /* 0x008fec000b83ffff */
[----:B------:R-:W-:-:S07]  /*0d20*/  IADD3 R8, PT, PT, R8, 0x1, RZ ;  /* 0x0000000108087810 */ /* 0x000fce0007ffe0ff */
.L_x_72:
[----:B------:R-:W-:-:S09]  /*0d30*/  UISETP.NE.AND UP0, UPT, UR20, URZ, UPT ;  /* 0x000000ff1400728c */ /* 0x000fd2000bf05270 */
[----:B------:R-:W-:Y:S05]  /*0d40*/  BRA.U !UP0, `(.L_x_82) ;  /* 0x0000000908287547 */ /* 0x000fea000b800000 */
[----:B------:R-:W-:-:S09]  /*0d50*/  UISETP.GE.U32.AND UP0, UPT, UR18, 0x3, UPT ;  /* 0x000000031200788c */ /* 0x000fd2000bf06070 */
[----:B------:R-:W-:Y:S05]  /*0d60*/  BRA.U !UP0, `(.L_x_83) ;  /* 0x0000000508247547 */ /* 0x000fea000b800000 */
[----:B------:R-:W0:Y:S01]  /*0d70*/  LDC.64 R10, c[0x0][0x380] ;  /* 0x0000e000ff0a7b82 */ /* 0x000e220000000a00 */
[----:B-1----:R-:W2:Y:S01]  /*0d80*/  LDG.E R4, desc[UR12][R18.64] ;  /* 0x0000000c12047981 */ /* 0x002ea2000c1e1900 */
[----:B------:R-:W-:-:S05]  /*0d90*/  MOV R7, UR21 ;  /* 0x0000001500077c02 */ /* 0x000fca0008000f00 */
[----:B------:R-:W-:-:S04]  /*0da0*/  IMAD R7, R8, R7, UR4 ;  /* 0x0000000408077e24 */ /* 0x000fc8000f8e0207 */
        /* <DEDUP_REMOVED lines=10> */
[----:B------:R-:W-:Y:S02]  /*0e50*/  MOV R0, R4 ;  /* 0x0000000400007202 */ /* 0x000fe40000000f00 */
[----:B------:R-:W-:-:S07]  /*0e60*/  MOV R30, 0xe80 ;  /* 0x00000e80001e7802 */ /* 0x000fce0000000f00 */
[----:B------:R-:W-:Y:S05]  /*0e70*/  CALL.REL.NOINC `($__internal_2_$__cuda_sm3x_div_rn_noftz_f32_slowpath) ;  /* 0x0000001000687944 */ /* 0x000fea0003c00000 */
.L_x_84:
[----:B------:R-:W0:Y:S01]  /*0e80*/  LDC.64 R12, c[0x0][0x380] ;  /* 0x0000e000ff0c7b82 */ /* 0x000e220000000a00 */
[----:B------:R-:W1:Y:S01]  /*0e90*/  LDCU UR5, c[0x0][0x388] ;  /* 0x00007100ff0577ac */ /* 0x000e620008000800 */
[----:B------:R2:W-:Y:S04]  /*0ea0*/  STG.E desc[UR12][R10.64], R0 ;  /* 0x000000000a007986 */ /* 0x0005e8000c10190c */
[----:B------:R-:W3:Y:S01]  /*0eb0*/  LDG.E R6, desc[UR12][R18.64] ;  /* 0x0000000c12067981 */ /* 0x000ee2000c1e1900 */
[----:B-1----:R-:W-:-:S04]  /*0ec0*/  VIADD R7, R7, UR5 ;  /* 0x0000000507077c36 */ /* 0x002fc80008000000 */
        /* <DEDUP_REMOVED lines=10> */
[----:B------:R-:W-:Y:S02]  /*0f70*/  MOV R0, R6 ;  /* 0x0000000600007202 */ /* 0x000fe40000000f00 */
[----:B------:R-:W-:-:S07]  /*0f80*/  MOV R30, 0xfa0 ;  /* 0x00000fa0001e7802 */ /* 0x000fce0000000f00 */
[----:B------:R-:W-:Y:S05]  /*0f90*/  CALL.REL.NOINC `($__internal_2_$__cuda_sm3x_div_rn_noftz_f32_slowpath) ;  /* 0x0000001000207944 */ /* 0x000fea0003c00000 */
.L_x_85:
        /* <DEDUP_REMOVED lines=18> */
.L_x_86:
        /* <DEDUP_REMOVED lines=18> */
.L_x_87:
[----:B------:R0:W-:Y:S01]  /*11e0*/  STG.E desc[UR12][R12.64], R0 ;  /* 0x000000000c007986 */ /* 0x0001e2000c10190c */
[----:B------:R-:W-:-:S07]  /*11f0*/  IADD3 R8, PT, PT, R8, 0x4, RZ ;  /* 0x0000000408087810 */ /* 0x000fce0007ffe0ff */
.L_x_83:
[----:B------:R-:W-:-:S09]  /*1200*/  ULOP3.LUT UP0, URZ, UR9, 0x3, URZ, 0xc0, !UPT ;  /* 0x0000000309ff7892 */ /* 0x000fd2000f80c0ff */
[----:B------:R-:W-:Y:S05]  /*1210*/  BRA.U !UP0, `(.L_x_82) ;  /* 0x0000000108f47547 */ /* 0x000fea000b800000 */
[----:B------:R-:W-:-:S04]  /*1220*/  ULOP3.LUT UR5, UR8, 0x3, URZ, 0xc0, !UPT ;  /* 0x0000000308057892 */ /* 0x000fc8000f8ec0ff */
[----:B------:R-:W-:-:S09]  /*1230*/  UISETP.NE.AND UP0, UPT, UR5, 0x1, UPT ;  /* 0x000000010500788c */ /* 0x000fd2000bf05270 */
[----:B------:R-:W-:Y:S05]  /*1240*/  BRA.U !UP0, `(.L_x_88) ;  /* 0x0000000108947547 */ /* 0x000fea000b800000 */
[----:B------:R-:W2:Y:S01]  /*1250*/  LDC R7, c[0x0][0x388] ;  /* 0x0000e200ff077b82 */ /* 0x000ea20000000800 */
[----:B-1----:R-:W0:Y:S07]  /*1260*/  LDG.E R4, desc[UR12][R18.64] ;  /* 0x0000000c12047981 */ /* 0x002e2e000c1e1900 */
[----:B------:R-:W1:Y:S01]  /*1270*/  LDC.64 R10, c[0x0][0x380] ;  /* 0x0000e000ff0a7b82 */ /* 0x000e620000000a00 */
[----:B--2---:R-:W-:-:S04]  /*1280*/  IMAD R7, R8, R7, UR4 ;  /* 0x0000000408077e24 */ /* 0x004fc8000f8e0207 */
[----:B-1----:R-:W-:-:S05]  /*1290*/  IMAD.WIDE.U32 R10, R7, 0x4, R10 ;  /* 0x00000004070a7825 */ /* 0x002fca00078e000a */
[----:B------:R-:W2:Y:S01]  /*12a0*/  LDG.E R3, desc[UR12][R10.64] ;  /* 0x0000000c0a037981 */ /* 0x000ea2000c1e1900 */
[----:B0-----:R-:W0:Y:S02]  /*12b0*/  MUFU.RCP R0, R4 ;  /* 0x0000000400007308 */ /* 0x001e240000001000 */
[----:B0-----:R-:W-:-:S04]  /*12c0*/  FFMA R5, -R4, R0, 1 ;  /* 0x3f80000004057423 */ /* 0x001fc80000000100 */
[----:B------:R-:W-:Y:S02]  /*12d0*/  FFMA R0, R0, R5, R0 ;  /* 0x0000000500007223 */ /* 0x000fe40000000000 */
[----:B--2---:R-:W0:Y:S02]  /*12e0*/  FCHK P0, R3, R4 ;  /* 0x0000000403007302 */ /* 0x004e240000000000 */
[----:B------:R-:W-:-:S04]  /*12f0*/  FFMA R5, R3, R0, RZ ;  /* 0x0000000003057223 */ /* 0x000fc800000000ff */
[----:B------:R-:W-:-:S04]  /*1300*/  FFMA R2, -R4, R5, R3 ;  /* 0x0000000504027223 */ /* 0x000fc80000000103 */
[----:B------:R-:W-:Y:S01]  /*1310*/  FFMA R0, R0, R2, R5 ;  /* 0x0000000200007223 */ /* 0x000fe20000000005 */
[----:B0-----:R-:W-:Y:S06]  /*1320*/  @!P0 BRA `(.L_x_89) ;  /* 0x00000000000c8947 */ /* 0x001fec0003800000 */
[----:B------:R-:W-:Y:S02]  /*1330*/  MOV R0, R4 ;  /* 0x0000000400007202 */ /* 0x000fe40000000f00 */
[----:B------:R-:W-:-:S07]  /*1340*/  MOV R30, 0x1360 ;  /* 0x00001360001e7802 */ /* 0x000fce0000000f00 */
[----:B------:R-:W-:Y:S05]  /*1350*/  CALL.REL.NOINC `($__internal_2_$__cuda_sm3x_div_rn_noftz_f32_slowpath) ;  /* 0x0000000c00307944 */ /* 0x000fea0003c00000 */
.L_x_89:
        /* <DEDUP_REMOVED lines=18> */
.L_x_90:
[----:B------:R2:W-:Y:S01]  /*1480*/  STG.E desc[UR12][R12.64], R0 ;  /* 0x000000000c007986 */ /* 0x0005e2000c10190c */
[----:B------:R-:W-:-:S07]  /*1490*/  IADD3 R8, PT, PT, R8, 0x2, RZ ;  /* 0x0000000208087810 */ /* 0x000fce0007ffe0ff */
.L_x_88:
[----:B------:R-:W-:-:S04]  /*14a0*/  ULOP3.LUT UR5, UR8, 0x1, URZ, 0xc0, !UPT ;  /* 0x0000000108057892 */ /* 0x000fc8000f8ec0ff */
[----:B------:R-:W-:-:S09]  /*14b0*/  UISETP.NE.U32.AND UP0, UPT, UR5, 0x1, UPT ;  /* 0x000000010500788c */ /* 0x000fd2000bf05070 */
[----:B------:R-:W-:Y:S05]  /*14c0*/  BRA.U UP0, `(.L_x_82) ;  /* 0x0000000100487547 */ /* 0x000fea000b800000 */
[----:B------:R-:W3:Y:S01]  /*14d0*/  LDC R9, c[0x0][0x388] ;  /* 0x0000e200ff097b82 */ /* 0x000ee20000000800 */
[----:B-1----:R-:W0:Y:S07]  /*14e0*/  LDG.E R18, desc[UR12][R18.64] ;  /* 0x0000000c12127981 */ /* 0x002e2e000c1e1900 */
[----:B------:R-:W1:Y:S01]  /*14f0*/  LDC.64 R2, c[0x0][0x380] ;  /* 0x0000e000ff027b82 */ /* 0x000e620000000a00 */
[----:B---3--:R-:W-:-:S04]  /*1500*/  IMAD R9, R8, R9, UR4 ;  /* 0x0000000408097e24 */ /* 0x008fc8000f8e0209 */
[----:B-1----:R-:W-:-:S05]  /*1510*/  IMAD.WIDE.U32 R8, R9, 0x4, R2 ;  /* 0x0000000409087825 */ /* 0x002fca00078e0002 */
[----:B------:R-:W3:Y:S01]  /*1520*/  LDG.E R3, desc[UR12][R8.64] ;  /* 0x0000000c08037981 */ /* 0x000ee2000c1e1900 */
[----:B0-2---:R-:W0:Y:S02]  /*1530*/  MUFU.RCP R0, R18 ;  /* 0x0000001200007308 */ /* 0x005e240000001000 */
        /* <DEDUP_REMOVED lines=10> */
.L_x_91:
[----:B------:R3:W-:Y:S02]  /*15e0*/  STG.E desc[UR12][R8.64], R0 ;  /* 0x0000000008007986 */ /* 0x0007e4000c10190c */
.L_x_82:
[----:B------:R-:W-:Y:S01]  /*15f0*/  ULOP3.LUT UR11, UR7, 0xfffffff8, URZ, 0xc0, !UPT ;  /* 0xfffffff8070b7892 */ /* 0x000fe2000f8ec0ff */
[----:B------:R-:W-:-:S11]  /*1600*/  UMOV UR5, UR10 ;  /* 0x0000000a00057c82 */ /* 0x000fd60008000000 */
.L_x_97:
[----:B0-23--:R-:W0:Y:S01]  /*1610*/  LDC R0, c[0x0][0x388] ;  /* 0x0000e200ff007b82 */ /* 0x00de220000000800 */
[----:B------:R-:W-:-:S07]  /*1620*/  UISETP.NE.AND UP1, UPT, UR20, URZ, UPT ;  /* 0x000000ff1400728c */ /* 0x000fce000bf25270 */
[----:B------:R-:W2:Y:S01]  /*1630*/  LDC.64 R4, c[0x0][0x380] ;  /* 0x0000e000ff047b82 */ /* 0x000ea20000000a00 */
[----:B0-----:R-:W-:Y:S01]  /*1640*/  R2UR UR21, R0 ;  /* 0x00000000001572ca */ /* 0x001fe200000e0000 */
[----:B------:R-:W-:-:S05]  /*1650*/  VIADD R0, R26, 0xfffffffe ;  /* 0xfffffffe1a007836 */ /* 0x000fca0000000000 */
[----:B------:R-:W-:-:S07]  /*1660*/  ISETP.GE.U32.AND P1, PT, R0, 0x7, PT ;  /* 0x000000070000780c */ /* 0x000fce0003f26070 */
[----:B------:R-:W-:Y:S02]  /*1670*/  UIMAD UR7, UR5, UR21, URZ ;  /* 0x00000015050772a4 */ /* 0x000fe4000f8e02ff */
[----:B------:R-:W-:Y:S02]  /*1680*/  UIADD3 UR5, UPT, UPT, UR5, 0x1, URZ ;  /* 0x0000000105057890 */ /* 0x000fe4000fffe0ff */
[----:B------:R-:W-:-:S04]  /*1690*/  UIADD3 UR6, UPT, UPT, UR7, UR4, URZ ;  /* 0x0000000407067290 */ /* 0x000fc8000fffe0ff */
[----:B------:R-:W-:Y:S02]  /*16a0*/  MOV R2, UR5 ;  /* 0x0000000500027c02 */ /* 0x000fe40008000f00 */
[----:B------:R-:W-:Y:S01]  /*16b0*/  MOV R3, UR6 ;  /* 0x0000000600037c02 */ /* 0x000fe20008000f00 */
[----:B------:R-:W-:Y:S01]  /*16c0*/  UMOV UR6, UR10 ;  /* 0x0000000a00067c82 */ /* 0x000fe20008000000 */
[----:B------:R-:W-:-:S03]  /*16d0*/  ISETP.NE.AND P0, PT, R2, UR21, PT ;  /* 0x0000001502007c0c */ /* 0x000fc6000bf05270 */
[----:B--2---:R-:W-:Y:S01]  /*16e0*/  IMAD.WIDE.U32 R2, R3, 0x4, R4 ;  /* 0x0000000403027825 */ /* 0x004fe200078e0004 */
[----:B----4-:R-:W-:Y:S09]  /*16f0*/  @!P1 BRA `(.L_x_92) ;  /* 0x0000000000c89947 */ /* 0x010ff20003800000 */
[----:B------:R-:W-:-:S05]  /*1700*/  UMOV UR6, UR10 ;  /* 0x0000000a00067c82 */ /* 0x000fca0008000000 */
.L_x_93:
[----:B------:R-:W-:Y:S02]  /*1710*/  UIADD3 UR15, UPT, UPT, UR7, UR6, URZ ;  /* 0x00000006070f7290 */ /* 0x000fe4000fffe0ff */
[----:B------:R-:W-:Y:S01]  /*1720*/  IADD3 R9, PT, PT, R24, UR6, RZ ;  /* 0x0000000618097c10 */ /* 0x000fe2000fffe0ff */
[----:B-1----:R-:W2:Y:S03]  /*1730*/  LDG.E R10, desc[UR12][R2.64] ;  /* 0x0000000c020a7981 */ /* 0x002ea6000c1e1900 */
[----:B---3--:R-:W-:Y:S02]  /*1740*/  IMAD.U32 R7, RZ, RZ, UR15 ;  /* 0x0000000fff077e24 */ /* 0x008fe4000f8e00ff */
        /* <DEDUP_REMOVED lines=39> */
[----:B------:R-:W-:-:S04]  /*19c0*/  UIADD3 UR6, UPT, UPT, UR6, 0x8, URZ ;  /* 0x0000000806067890 */ /* 0x000fc8000fffe0ff */
[----:B------:R-:W-:-:S04]  /*19d0*/  UIADD3 UR15, UPT, UPT, UR19, UR6, URZ ;  /* 0x00000006130f7290 */ /* 0x000fc8000fffe0ff */
[----:B------:R-:W-:Y:S01]  /*19e0*/  UISETP.NE.AND UP0, UPT, UR15, UR11, UPT ;  /* 0x0000000b0f00728c */ /* 0x000fe2000bf05270 */
[----:B--2---:R-:W-:-:S05]  /*19f0*/  FFMA R13, -R13, R10, R0 ;  /* 0x0000000a0d0d7223 */ /* 0x004fca0000000100 */
[----:B------:R3:W-:Y:S03]  /*1a00*/  STG.E desc[UR12][R6.64+0x1c], R13 ;  /* 0x00001c0d06007986 */ /* 0x0007e6000c10190c */
[----:B------:R-:W-:Y:S05]  /*1a10*/  BRA.U UP0, `(.L_x_93) ;  /* 0xfffffffd003c7547 */ /* 0x000fea000b83ffff */
.L_x_92:
[----:B------:R-:W-:Y:S05]  /*1a20*/  BRA.U !UP1, `(.L_x_94) ;  /* 0x00000005095c7547 */ /* 0x000fea000b800000 */
[----:B------:R-:W-:Y:S02]  /*1a30*/  UISETP.GE.U32.AND UP1, UPT, UR18, 0x3, UPT ;  /* 0x000000031200788c */ /* 0x000fe4000bf26070 */
[----:B------:R-:W-:-:S07]  /*1a40*/  ULOP3.LUT UP0, URZ, UR9, 0x3, URZ, 0xc0, !UPT ;  /* 0x0000000309ff7892 */ /* 0x000fce000f80c0ff */
[----:B------:R-:W-:Y:S05]  /*1a50*/  BRA.U !UP1, `(.L_x_95) ;  /* 0x0000000109987547 */ /* 0x000fea000b800000 */
[----:B------:R-:W-:Y:S02]  /*1a60*/  UIADD3 UR15, UPT, UPT, UR6, UR7, URZ ;  /* 0x00000007060f7290 */ /* 0x000fe4000fffe0ff */
[----:B---3--:R-:W-:Y:S01]  /*1a70*/  IADD3 R13, PT, PT, R24, UR6, RZ ;  /* 0x00000006180d7c10 */ /* 0x008fe2000fffe0ff */
[----:B-1----:R-:W2:Y:S01]  /*1a80*/  LDG.E R14, desc[UR12][R2.64] ;  /* 0x0000000c020e7981 */ /* 0x002ea2000c1e1900 */
[----:B------:R-:W0:Y:S02]  /*1a90*/  LDC.64 R18, c[0x0][0x380] ;  /* 0x0000e000ff127b82 */ /* 0x000e240000000a00 */
[----:B------:R-:W-:Y:S01]  /*1aa0*/  MOV R11, UR15 ;  /* 0x0000000f000b7c02 */ /* 0x000fe20008000f00 */
[----:B------:R-:W-:-:S04]  /*1ab0*/  IMAD.WIDE.U32 R12, R13, 0x4, R4 ;  /* 0x000000040d0c7825 */ /* 0x000fc800078e0004 */
[----:B------:R-:W-:Y:S02]  /*1ac0*/  IMAD.WIDE.U32 R10, R11, 0x4, R4 ;  /* 0x000000040b0a7825 */ /* 0x000fe400078e0004 */
[----:B------:R1:W2:Y:S04]  /*1ad0*/  LDG.E R13, desc[UR12][R12.64] ;  /* 0x0000000c0c0d7981 */ /* 0x0002a8000c1e1900 */
[----:B------:R-:W2:Y:S01]  /*1ae0*/  LDG.E R0, desc[UR12][R10.64] ;  /* 0x0000000c0a007981 */ /* 0x000ea2000c1e1900 */
[----:B------:R-:W-:Y:S02]  /*1af0*/  UIADD3 UR15, UP1, UPT, UR6, UR7, URZ ;  /* 0x00000007060f7290 */ /* 0x000fe4000ff3e0ff */
[----:B------:R-:W-:-:S04]  /*1b00*/  IADD3 R7, P2, PT, R24, UR6, RZ ;  /* 0x0000000618077c10 */ /* 0x000fc8000ff5e0ff */
[----:B------:R-:W-:Y:S02]  /*1b10*/  MOV R9, UR15 ;  /* 0x0000000f00097c02 */ /* 0x000fe40008000f00 */
[----:B------:R-:W-:Y:S01]  /*1b20*/  PLOP3.LUT P1, PT, PT, PT, UP1, 0x80, 0x8 ;  /* 0x000000000008781c */ /* 0x000fe20003f2f018 */
[----:B------:R-:W-:Y:S01]  /*1b30*/  IMAD.X R16, RZ, RZ, RZ, P2 ;  /* 0x000000ffff107224 */ /* 0x000fe200010e06ff */
[-C--:B0-----:R-:W-:Y:S02]  /*1b40*/  LEA R8, P3, R7, R18.reuse, 0x2 ;  /* 0x0000001207087211 */ /* 0x081fe400078610ff */
[----:B------:R-:W-:Y:S02]  /*1b50*/  MOV R15, UR15 ;  /* 0x0000000f000f7c02 */ /* 0x000fe40008000f00 */
[----:B------:R-:W-:Y:S02]  /*1b60*/  LEA R6, P2, R9, R18, 0x2 ;  /* 0x0000001209067211 */ /* 0x000fe400078410ff */
[----:B-1----:R-:W-:-:S02]  /*1b70*/  IADD3.X R12, PT, PT, RZ, RZ, RZ, P1, !PT ;  /* 0x000000ffff0c7210 */ /* 0x002fc40000ffe4ff */
[-C--:B------:R-:W-:Y:S02]  /*1b80*/  LEA.HI.X R9, R7, R19.reuse, R16, 0x2, P3 ;  /* 0x0000001307097211 */ /* 0x080fe400018f1410 */
        /* <DEDUP_REMOVED lines=16> */
[----:B------:R-:W-:Y:S01]  /*1c90*/  UIADD3 UR6, UPT, UPT, UR6, 0x4, URZ ;  /* 0x0000000406067890 */ /* 0x000fe2000fffe0ff */
[----:B--2---:R-:W-:-:S05]  /*1ca0*/  FFMA R11, -R11, R10, R0 ;  /* 0x0000000a0b0b7223 */ /* 0x004fca0000000100 */
[----:B------:R4:W-:Y:S06]  /*1cb0*/  STG.E desc[UR12][R6.64+0xc], R11 ;  /* 0x00000c0b06007986 */ /* 0x0009ec000c10190c */
.L_x_95:
[----:B------:R-:W-:Y:S05]  /*1cc0*/  BRA.U !UP0, `(.L_x_94) ;  /* 0x0000000108b47547 */ /* 0x000fea000b800000 */
[----:B------:R-:W-:Y:S02]  /*1cd0*/  ULOP3.LUT UR15, UR8, 0x3, URZ, 0xc0, !UPT ;  /* 0x00000003080f7892 */ /* 0x000fe4000f8ec0ff */
[----:B------:R-:W-:Y:S02]  /*1ce0*/  ULOP3.LUT UR16, UR8, 0x1, URZ, 0xc0, !UPT ;  /* 0x0000000108107892 */ /* 0x000fe4000f8ec0ff */
[----:B------:R-:W-:Y:S02]  /*1cf0*/  UISETP.NE.AND UP1, UPT, UR15, 0x1, UPT ;  /* 0x000000010f00788c */ /* 0x000fe4000bf25270 */
[----:B------:R-:W-:-:S07]  /*1d00*/  UISETP.NE.U32.AND UP0, UPT, UR16, 0x1, UPT ;  /* 0x000000011000788c */ /* 0x000fce000bf05070 */
[----:B------:R-:W-:Y:S05]  /*1d10*/  BRA.U !UP1, `(.L_x_96) ;  /* 0x0000000109747547 */ /* 0x000fea000b800000 */
[----:B------:R-:W-:Y:S02]  /*1d20*/  UIADD3 UR15, UPT, UPT, UR6, UR7, URZ ;  /* 0x00000007060f7290 */ /* 0x000fe4000fffe0ff */
[----:B------:R-:W-:Y:S01]  /*1d30*/  IADD3 R9, PT, PT, R24, UR6, RZ ;  /* 0x0000000618097c10 */ /* 0x000fe2000fffe0ff */
[----:B-1----:R-:W2:Y:S01]  /*1d40*/  LDG.E R12, desc[UR12][R2.64] ;  /* 0x0000000c020c7981 */ /* 0x002ea2000c1e1900 */
[----:B------:R-:W0:Y:S02]  /*1d50*/  LDCU.64 UR22, c[0x0][0x380] ;  /* 0x00007000ff1677ac */ /* 0x000e240008000a00 */
[----:B---34-:R-:W-:Y:S01]  /*1d60*/  MOV R7, UR15 ;  /* 0x0000000f00077c02 */ /* 0x018fe20008000f00 */
[----:B------:R-:W-:-:S04]  /*1d70*/  IMAD.WIDE.U32 R8, R9, 0x4, R4 ;  /* 0x0000000409087825 */ /* 0x000fc800078e0004 */
[----:B------:R-:W-:Y:S02]  /*1d80*/  IMAD.WIDE.U32 R6, R7, 0x4, R4 ;  /* 0x0000000407067825 */ /* 0x000fe400078e0004 */
[----:B------:R1:W2:Y:S04]  /*1d90*/  LDG.E R9, desc[UR12][R8.64] ;  /* 0x0000000c08097981 */ /* 0x0002a8000c1e1900 */
[----:B------:R-:W2:Y:S01]  /*1da0*/  LDG.E R0, desc[UR12][R6.64] ;  /* 0x0000000c06007981 */ /* 0x000ea2000c1e1900 */
[----:B------:R-:W-:Y:S02]  /*1db0*/  UIADD3 UR15, UP1, UPT, UR6, UR7, URZ ;  /* 0x00000007060f7290 */ /* 0x000fe4000ff3e0ff */
[----:B------:R-:W-:Y:S02]  /*1dc0*/  IADD3 R11, P1, PT, R24, UR6, RZ ;  /* 0x00000006180b7c10 */ /* 0x000fe4000ff3e0ff */
[----:B------:R-:W-:-:S02]  /*1dd0*/  UIADD3.X UR16, UPT, UPT, URZ, URZ, URZ, UP1, !UPT ;  /* 0x000000ffff107290 */ /* 0x000fc40008ffe4ff */
[----:B0-----:R-:W-:Y:S01]  /*1de0*/  ULEA UR24, UP1, UR15, UR22, 0x2 ;  /* 0x000000160f187291 */ /* 0x001fe2000f8210ff */
[----:B------:R-:W-:Y:S02]  /*1df0*/  IADD3.X R14, PT, PT, RZ, RZ, RZ, P1, !PT ;  /* 0x000000ffff0e7210 */ /* 0x000fe40000ffe4ff */
[C---:B------:R-:W-:Y:S01]  /*1e00*/  LEA R10, P1, R11.reuse, UR22, 0x2 ;  /* 0x000000160b0a7c11 */ /* 0x040fe2000f8210ff */
[----:B------:R-:W-:Y:S02]  /*1e10*/  ULEA.HI.X UR25, UR15, UR23, UR16, 0x2, UP1 ;  /* 0x000000170f197291 */ /* 0x000fe400088f1410 */
[----:B-1----:R-:W-:Y:S01]  /*1e20*/  IMAD.U32 R8, RZ, RZ, UR24 ;  /* 0x00000018ff087e24 */ /* 0x002fe2000f8e00ff */
[----:B------:R-:W-:Y:S01]  /*1e30*/  LEA.HI.X R11, R11, UR23, R14, 0x2, P1 ;  /* 0x000000170b0b7c11 */ /* 0x000fe200088f140e */
[----:B--2---:R-:W-:Y:S02]  /*1e40*/  FFMA R15, -R9, R12, R0 ;  /* 0x0000000c090f7223 */ /* 0x004fe40000000100 */
[----:B------:R-:W-:-:S03]  /*1e50*/  MOV R9, UR25 ;  /* 0x0000001900097c02 */ /* 0x000fc60008000f00 */
[----:B------:R0:W-:Y:S04]  /*1e60*/  STG.E desc[UR12][R6.64], R15 ;  /* 0x0000000f06007986 */ /* 0x0001e8000c10190c */
[----:B------:R-:W2:Y:S04]  /*1e70*/  LDG.E R11, desc[UR12][R10.64+0x4] ;  /* 0x0000040c0a0b7981 */ /* 0x000ea8000c1e1900 */
[----:B------:R-:W2:Y:S04]  /*1e80*/  LDG.E R8, desc[UR12][R8.64+0x4] ;  /* 0x0000040c08087981 */ /* 0x000ea8000c1e1900 */
[----:B------:R-:W2:Y:S01]  /*1e90*/  LDG.E R0, desc[UR12][R2.64] ;  /* 0x0000000c02007981 */ /* 0x000ea2000c1e1900 */
[----:B------:R-:W-:-:S02]  /*1ea0*/  MOV R12, UR24 ;  /* 0x00000018000c7c02 */ /* 0x000fc40008000f00 */
[----:B------:R-:W-:Y:S01]  /*1eb0*/  MOV R13, UR25 ;  /* 0x00000019000d7c02 */ /* 0x000fe20008000f00 */
[----:B------:R-:W-:Y:S01]  /*1ec0*/  UIADD3 UR6, UPT, UPT, UR6, 0x2, URZ ;  /* 0x0000000206067890 */ /* 0x000fe2000fffe0ff */
[----:B--2---:R-:W-:-:S05]  /*1ed0*/  FFMA R17, -R11, R0, R8 ;  /* 0x000000000b117223 */ /* 0x004fca0000000108 */
[----:B------:R0:W-:Y:S06]  /*1ee0*/  STG.E desc[UR12][R12.64+0x4], R17 ;  /* 0x000004110c007986 */ /* 0x0001ec000c10190c */
.L_x_96:
[----:B------:R-:W-:Y:S05]  /*1ef0*/  BRA.U UP0, `(.L_x_94) ;  /* 0x0000000100287547 */ /* 0x000fea000b800000 */
[----:B------:R-:W-:Y:S02]  /*1f00*/  UIADD3 UR7, UPT, UPT, UR7, UR6, URZ ;  /* 0x0000000607077290 */ /* 0x000fe4000fffe0ff */
[----:B0--34-:R-:W-:Y:S01]  /*1f10*/  IADD3 R7, PT, PT, R24, UR6, RZ ;  /* 0x0000000618077c10 */ /* 0x019fe2000fffe0ff */
[----:B-1----:R-:W2:Y:S03]  /*1f20*/  LDG.E R2, desc[UR12][R2.64] ;  /* 0x0000000c02027981 */ /* 0x002ea6000c1e1900 */
[----:B------:R-:W-:Y:S02]  /*1f30*/  IMAD.U32 R9, RZ, RZ, UR7 ;  /* 0x00000007ff097e24 */ /* 0x000fe4000f8e00ff */
[----:B------:R-:W-:-:S04]  /*1f40*/  IMAD.WIDE.U32 R6, R7, 0x4, R4 ;  /* 0x0000000407067825 */ /* 0x000fc800078e0004 */
[----:B------:R-:W-:Y:S02]  /*1f50*/  IMAD.WIDE.U32 R4, R9, 0x4, R4 ;  /* 0x0000000409047825 */ /* 0x000fe400078e0004 */
[----:B------:R-:W2:Y:S04]  /*1f60*/  LDG.E R7, desc[UR12][R6.64] ;  /* 0x0000000c06077981 */ /* 0x000ea8000c1e1900 */
[----:B------:R-:W2:Y:S02]  /*1f70*/  LDG.E R0, desc[UR12][R4.64] ;  /* 0x0000000c04007981 */ /* 0x000ea4000c1e1900 */
[----:B--2---:R-:W-:-:S05]  /*1f80*/  FFMA R9, -R7, R2, R0 ;  /* 0x0000000207097223 */ /* 0x004fca0000000100 */
[----:B------:R2:W-:Y:S02]  /*1f90*/  STG.E desc[UR12][R4.64], R9 ;  /* 0x0000000904007986 */ /* 0x0005e4000c10190c */
.L_x_94:
[----:B------:R-:W-:Y:S05]  /*1fa0*/  @P0 BRA `(.L_x_97) ;  /* 0xfffffff400980947 */ /* 0x000fea000383ffff */
.L_x_71:
[----:B------:R-:W-:Y:S01]  /*1fb0*/  MOV R0, UR10 ;  /* 0x0000000a00007c02 */ /* 0x000fe20008000f00 */
[----:B------:R-:W-:Y:S01]  /*1fc0*/  UMOV UR4, UR10 ;  /* 0x0000000a00047c82 */ /* 0x000fe20008000000 */
[----:B------:R-:W-:Y:S02]  /*1fd0*/  IADD3 R27, PT, PT, R27, 0x1, RZ ;  /* 0x000000011b1b7810 */ /* 0x000fe40007ffe0ff */
[----:B------:R-:W-:Y:S02]  /*1fe0*/  ISETP.NE.AND P0, PT, R0, UR21, PT ;  /* 0x0000001500007c0c */ /* 0x000fe4000bf05270 */
[----:B------:R-:W-:-:S11]  /*1ff0*/  IADD3 R28, PT, PT, R28, 0x1, RZ ;  /* 0x000000011c1c7810 */ /* 0x000fd60007ffe0ff */
[----:B------:R-:W-:Y:S05]  /*2000*/  @P0 BRA `(.L_x_98) ;  /* 0xffffffe000200947 */ /* 0x000fea000383ffff */
[----:B01----:R-:W-:Y:S05]  /*2010*/  EXIT ;  /* 0x000000000000794d */ /* 0x003fea0003800000 */
        .weak           $__internal_2_$__cuda_sm3x_div_rn_noftz_f32_slowpath
        .type           $__internal_2_$__cuda_sm3x_div_rn_noftz_f32_slowpath,@function
        .size           $__internal_2_$__cuda_sm3x_div_rn_noftz_f32_slowpath,(.L_x_110 - $__internal_2_$__cuda_sm3x_div_rn_noftz_f32_slowpath)
$__internal_2_$__cuda_sm3x_div_rn_noftz_f32_slowpath:
        /* <DEDUP_REMOVED lines=29> */
[----:B------:R-:W-:Y:S01]  /*21f0*/  @!P0 FFMA R3, R3, 1.84467440737095516160e+19, RZ ;  /* 0x5f80000003038823 */ /* 0x000fe200000000ff */
[----:B------:R-:W-:Y:S01]  /*2200*/  @!P0 MOV R29, 0xffffffc0 ;  /* 0xffffffc0001d8802 */ /* 0x000fe20000000f00 */
[----:B------:R-:W-:-:S03]  /*2210*/  @!P1 FFMA R0, R0, 1.84467440737095516160e+19, RZ ;  /* 0x5f80000000009823 */ /* 0x000fc600000000ff */
[----:B------:R-:W-:-:S07]  /*2220*/  @!P1 IADD3 R29, PT, PT, R29, 0x40, RZ ;  /* 0x000000401d1d9810 */ /* 0x000fce0007ffe0ff */
.L_x_99:
[----:B------:R-:W-:Y:S02]  /*2230*/  LEA R5, R6, 0xc0800000, 0x17 ;  /* 0xc080000006057811 */ /* 0x000fe400078eb8ff */
[----:B------:R-:W-:-:S03]  /*2240*/  IADD3 R4, PT, PT, R4, -0x7f, RZ ;  /* 0xffffff8104047810 */ /* 0x000fc60007ffe0ff */
[----:B------:R-:W-:Y:S02]  /*2250*/  IMAD.IADD R32, R0, 0x1, -R5 ;  /* 0x0000000100207824 */ /* 0x000fe400078e0a05 */
[C---:B------:R-:W-:Y:S01]  /*2260*/  IMAD R5, R4.reuse, -0x800000, R3 ;  /* 0xff80000004057824 */ /* 0x040fe200078e0203 */
[----:B------:R-:W-:Y:S01]  /*2270*/  IADD3 R4, PT, PT, R4, 0x7f, -R6 ;  /* 0x0000007f04047810 */ /* 0x000fe20007ffe806 */
[----:B------:R-:W0:Y:S01]  /*2280*/  MUFU.RCP R31, R32 ;  /* 0x00000020001f7308 */ /* 0x000e220000001000 */
[----:B------:R-:W-:Y:S02]  /*2290*/  FADD.FTZ R0, -R32, -RZ ;  /* 0x800000ff20007221 */ /* 0x000fe40000010100 */
[----:B------:R-:W-:Y:S02]  /*22a0*/  IADD3 R29, PT, PT, R4, R29, RZ ;  /* 0x0000001d041d7210 */ /* 0x000fe40007ffe0ff */
        /* <DEDUP_REMOVED lines=9> */
[----:B------:R-:W-:-:S04]  /*2340*/  IADD3 R4, PT, PT, R4, R29, RZ ;  /* 0x0000001d04047210 */ /* 0x000fc80007ffe0ff */
[----:B------:R-:W-:-:S04]  /*2350*/  IADD3 R5, PT, PT, R4, -0x1, RZ ;  /* 0xffffffff04057810 */ /* 0x000fc80007ffe0ff */
        /* <DEDUP_REMOVED lines=9> */
[CCC-:B------:R-:W-:Y:S01]  /*23f0*/  FFMA.RP R5, R2.reuse, R6.reuse, R3.reuse ;  /* 0x0000000602057223 */ /* 0x1c0fe20000008003 */
[CCC-:B------:R-:W-:Y:S01]  /*2400*/  FFMA.RM R32, R2.reuse, R6.reuse, R3.reuse ;  /* 0x0000000602207223 */ /* 0x1c0fe20000004003 */
[----:B------:R-:W-:Y:S01]  /*2410*/  FFMA.RZ R2, R2, R6, R3 ;  /* 0x0000000602027223 */ /* 0x000fe2000000c003 */
[C---:B------:R-:W-:Y:S01]  /*2420*/  VIADD R3, R4.reuse, 0x20 ;  /* 0x0000002004037836 */ /* 0x040fe20000000000 */
[C---:B------:R-:W-:Y:S02]  /*2430*/  ISETP.NE.AND P2, PT, R4.reuse, RZ, PT ;  /* 0x000000ff0400720c */ /* 0x040fe40003f45270 */
[----:B------:R-:W-:Y:S02]  /*2440*/  ISETP.NE.AND P1, PT, R4, RZ, PT ;  /* 0x000000ff0400720c */ /* 0x000fe40003f25270 */
[----:B------:R-:W-:Y:S02]  /*2450*/  LOP3.LUT R2, R2, 0x7fffff, RZ, 0xc0, !PT ;  /* 0x007fffff02027812 */ /* 0x000fe400078ec0ff */
[----:B------:R-:W-:-:S02]  /*2460*/  IADD3 R4, PT, PT, -R4, RZ, RZ ;  /* 0x000000ff04047210 */ /* 0x000fc40007ffe1ff */
[----:B------:R-:W-:Y:S02]  /*2470*/  LOP3.LUT R2, R2, 0x800000, RZ, 0xfc, !PT ;  /* 0x0080000002027812 */ /* 0x000fe400078efcff */
[----:B------:R-:W-:Y:S02]  /*2480*/  FSETP.NEU.FTZ.AND P0, PT, R5, R32, PT ;  /* 0x000000200500720b */ /* 0x000fe40003f1d000 */
[----:B------:R-:W-:Y:S02]  /*2490*/  SHF.L.U32 R3, R2, R3, RZ ;  /* 0x0000000302037219 */ /* 0x000fe400000006ff */
[----:B------:R-:W-:Y:S02]  /*24a0*/  SEL R5, R4, RZ, P2 ;  /* 0x000000ff04057207 */ /* 0x000fe40001000000 */
[----:B------:R-:W-:Y:S02]  /*24b0*/  ISETP.NE.AND P1, PT, R3, RZ, P1 ;  /* 0x000000ff0300720c */ /* 0x000fe40000f25270 */
[----:B------:R-:W-:-:S02]  /*24c0*/  SHF.R.U32.HI R5, RZ, R5, R2 ;  /* 0x00000005ff057219 */ /* 0x000fc40000011602 */
[----:B------:R-:W-:Y:S02]  /*24d0*/  PLOP3.LUT P0, PT, P0, P1, PT, 0xf8, 0x8f ;  /* 0x00000000008f781c */ /* 0x000fe40000703f70 */
[----:B------:R-:W-:Y:S02]  /*24e0*/  SHF.R.U32.HI R3, RZ, 0x1, R5 ;  /* 0x00000001ff037819 */ /* 0x000fe40000011605 */
[----:B------:R-:W-:-:S04]  /*24f0*/  SEL R2, RZ, 0x1, !P0 ;  /* 0x00000001ff027807 */ /* 0x000fc80004000000 */
[----:B------:R-:W-:-:S04]  /*2500*/  LOP3.LUT R2, R2, 0x1, R3, 0xf8, !PT ;  /* 0x0000000102027812 */ /* 0x000fc800078ef803 */
[----:B------:R-:W-:-:S04]  /*2510*/  LOP3.LUT R2, R2, R5, RZ, 0xc0, !PT ;  /* 0x0000000502027212 */ /* 0x000fc800078ec0ff */
[----:B------:R-:W-:-:S04]  /*2520*/  IADD3 R3, PT, PT, R3, R2, RZ ;  /* 0x0000000203037210 */ /* 0x000fc80007ffe0ff */
[----:B------:R-:W-:Y:S01]  /*2530*/  LOP3.LUT R0, R3, R0, RZ, 0xfc, !PT ;  /* 0x0000000003007212 */ /* 0x000fe200078efcff */
[----:B------:R-:W-:Y:S06]  /*2540*/  BRA `(.L_x_106) ;  /* 0x0000000000347947 */ /* 0x000fec0003800000 */
.L_x_105:
[----:B------:R-:W-:-:S04]  /*2550*/  LOP3.LUT R0, R0, 0x80000000, RZ, 0xc0, !PT ;  /* 0x8000000000007812 */ /* 0x000fc800078ec0ff */
[----:B------:R-:W-:Y:S01]  /*2560*/  LOP3.LUT R0, R0, 0x7f800000, RZ, 0xfc, !PT ;  /* 0x7f80000000007812 */ /* 0x000fe200078efcff */
[----:B------:R-:W-:Y:S06]  /*2570*/  BRA `(.L_x_106) ;  /* 0x0000000000287947 */ /* 0x000fec0003800000 */
.L_x_104:
[----:B------:R-:W-:Y:S01]  /*2580*/  LEA R0, R29, R0, 0x17 ;  /* 0x000000001d007211 */ /* 0x000fe200078eb8ff */
[----:B------:R-:W-:Y:S06]  /*2590*/  BRA `(.L_x_106) ;  /* 0x0000000000207947 */ /* 0x000fec0003800000 */
.L_x_103:
[----:B------:R-:W-:-:S04]  /*25a0*/  LOP3.LUT R0, R0, 0x80000000, R3, 0x48, !PT ;  /* 0x8000000000007812 */ /* 0x000fc800078e4803 */
[----:B------:R-:W-:Y:S01]  /*25b0*/  LOP3.LUT R0, R0, 0x7f800000, RZ, 0xfc, !PT ;  /* 0x7f80000000007812 */ /* 0x000fe200078efcff */
[----:B------:R-:W-:Y:S06]  /*25c0*/  BRA `(.L_x_106) ;  /* 0x0000000000147947 */ /* 0x000fec0003800000 */
.L_x_102:
[----:B------:R-:W-:Y:S01]  /*25d0*/  LOP3.LUT R0, R0, 0x80000000, R3, 0x48, !PT ;  /* 0x8000000000007812 */ /* 0x000fe200078e4803 */
[----:B------:R-:W-:Y:S06]  /*25e0*/  BRA `(.L_x_106) ;  /* 0x00000000000c7947 */ /* 0x000fec0003800000 */
.L_x_101:
[----:B------:R-:W0:Y:S01]  /*25f0*/  MUFU.RSQ R0, -QNAN ;  /* 0xffc0000000007908 */ /* 0x000e220000001400 */
[----:B------:R-:W-:Y:S05]  /*2600*/  BRA `(.L_x_106) ;  /* 0x0000000000047947 */ /* 0x000fea0003800000 */
.L_x_100:
[----:B------:R-:W-:-:S07]  /*2610*/  FADD.FTZ R0, R3, R0 ;  /* 0x0000000003007221 */ /* 0x000fce0000010000 */
.L_x_106:
[----:B------:R-:W-:-:S04]  /*2620*/  HFMA2 R31, -RZ, RZ, 0, 0 ;  /* 0x00000000ff1f7431 */ /* 0x000fc800000001ff */
[----:B0-----:R-:W-:Y:S05]  /*2630*/  RET.REL.NODEC R30 `(_Z14New_SequentialPfi) ;  /* 0xffffffd81e707950 */ /* 0x001fea0003c3ffff */
.L_x_107:
        /* <DEDUP_REMOVED lines=12> */
.L_x_110:


//--------------------- .nv.global.init           --------------------------
	.section	.nv.global.init,"aw",@progbits
.nv.global.init:
	.type		$str,@object
	.size		$str,(.L_0 - $str)
$str:
        /*0000*/ 	.byte	0x63, 0x61, 0x6c, 0x63, 0x75, 0x6c, 0x61, 0x74, 0x69, 0x6e, 0x67, 0x20, 0x69, 0x6e, 0x64, 0x65
        /*0010*/ 	.byte	0x78, 0x20, 0x25, 0x64, 0x20, 0x0a, 0x00
.L_0:


//--------------------- .nv.shared.reserved.0     --------------------------
	.section	.nv.shared.reserved.0,"aw",@nobits
	.weak		__nv_reservedSMEM_offset_0_alias
	.size		__nv_reservedSMEM_offset_0_alias, 0, 64
	.other		__nv_reservedSMEM_offset_0_alias,@"STO_CUDA_RESERVED_SHARED STV_DEFAULT"
__nv_reservedSMEM_offset_0_alias:
	.zero		0
	.zero		64


//--------------------- .nv.constant0._Z22PivotAndSwapRowsKernelPfiiPi --------------------------
	.section	.nv.constant0._Z22PivotAndSwapRowsKernelPfiiPi,"a",@progbits
	.sectionflags	@""
	.align	4
.nv.constant0._Z22PivotAndSwapRowsKernelPfiiPi:
	.zero		920


//--------------------- .nv.constant0._Z8ComputeUPfii --------------------------
	.section	.nv.constant0._Z8ComputeUPfii,"a",@progbits
	.sectionflags	@""
	.align	4
.nv.constant0._Z8ComputeUPfii:
	.zero		912


//--------------------- .nv.constant0._Z8ComputeLPfii --------------------------
	.section	.nv.constant0._Z8ComputeLPfii,"a",@progbits
	.sectionflags	@""
	.align	4
.nv.constant0._Z8ComputeLPfii:
	.zero		912


//--------------------- .nv.constant0._Z36New_Sequential_With_Partial_PivotingPfi --------------------------
	.section	.nv.constant0._Z36New_Sequential_With_Partial_PivotingPfi,"a",@progbits
	.sectionflags	@""
	.align	4
.nv.constant0._Z36New_Sequential_With_Partial_PivotingPfi:
	.zero		908


//--------------------- .nv.constant0._Z14New_SequentialPfi --------------------------
	.section	.nv.constant0._Z14New_SequentialPfi,"a",@progbits
	.sectionflags	@""
	.align	4
.nv.constant0._Z14New_SequentialPfi:
	.zero		908


//--------------------- SYMBOLS --------------------------

	.type		.nv.reservedSmem.offset0,@object
	.size		.nv.reservedSmem.offset0,0x4
	.type		vprintf,@function
